//
// Generated by NVIDIA NVVM Compiler
//
// Compiler Build ID: CL-36424714
// Cuda compilation tools, release 13.0, V13.0.88
// Based on NVVM 20.0.0
//

.version 9.0
.target sm_100
.address_size 64

	// .globl	spd_cross_product

.visible .entry spd_cross_product(
	.param .u64 .ptr .align 1 spd_cross_product_param_0,
	.param .u32 spd_cross_product_param_1,
	.param .u64 .ptr .align 1 spd_cross_product_param_2,
	.param .u32 spd_cross_product_param_3,
	.param .u32 spd_cross_product_param_4,
	.param .u64 .ptr .align 1 spd_cross_product_param_5
)
{
	.reg .pred 	%p<20>;
	.reg .b32 	%r<30>;
	.reg .b32 	%f<178>;
	.reg .b64 	%rd<27>;

	ld.param.u64 	%rd7, [spd_cross_product_param_0];
	ld.param.u32 	%r14, [spd_cross_product_param_1];
	ld.param.u64 	%rd5, [spd_cross_product_param_2];
	ld.param.u32 	%r16, [spd_cross_product_param_3];
	ld.param.u32 	%r15, [spd_cross_product_param_4];
	ld.param.u64 	%rd6, [spd_cross_product_param_5];
	cvta.to.global.u64 	%rd1, %rd7;
	mov.u32 	%r1, %ctaid.x;
	mov.u32 	%r2, %ctaid.y;
	mov.u32 	%r3, %tid.x;
	setp.ge.s32 	%p1, %r1, %r16;
	setp.ge.s32 	%p2, %r2, %r14;
	or.pred  	%p3, %p2, %p1;
	setp.ge.s32 	%p4, %r3, %r15;
	or.pred  	%p5, %p3, %p4;
	@%p5 bra 	$L__BB0_11;
	cvta.to.global.u64 	%rd8, %rd5;
	mad.lo.s32 	%r17, %r15, %r1, %r3;
	mul.wide.u32 	%rd9, %r17, 8;
	add.s64 	%rd10, %rd8, %rd9;
	ld.global.v2.f32 	{%f1, %f2}, [%rd10];
	add.s32 	%r4, %r15, -1;
	setp.lt.u32 	%p6, %r15, 2;
	mov.f32 	%f177, 0f7F7FFFFF;
	@%p6 bra 	$L__BB0_10;
	mul.lo.s32 	%r5, %r15, %r2;
	add.s32 	%r19, %r15, -2;
	and.b32  	%r6, %r4, 3;
	setp.lt.u32 	%p7, %r19, 3;
	mov.f32 	%f177, 0f7F7FFFFF;
	mov.b32 	%r29, 0;
	@%p7 bra 	$L__BB0_5;
	and.b32  	%r29, %r4, -4;
	neg.s32 	%r27, %r29;
	mul.wide.u32 	%rd11, %r5, 8;
	add.s64 	%rd12, %rd11, %rd1;
	add.s64 	%rd26, %rd12, 16;
	mov.f32 	%f177, 0f7F7FFFFF;
$L__BB0_4:
	.pragma "nounroll";
	ld.global.v2.f32 	{%f16, %f17}, [%rd26+-16];
	ld.global.v2.f32 	{%f18, %f19}, [%rd26+-8];
	sub.f32 	%f20, %f18, %f16;
	sub.f32 	%f21, %f19, %f17;
	sub.f32 	%f22, %f1, %f16;
	sub.f32 	%f23, %f2, %f17;
	mul.f32 	%f24, %f23, %f21;
	fma.rn.f32 	%f25, %f22, %f20, %f24;
	mul.f32 	%f26, %f21, %f21;
	fma.rn.f32 	%f27, %f20, %f20, %f26;
	div.rn.f32 	%f28, %f25, %f27;
	min.f32 	%f29, %f28, 0f3F800000;
	max.f32 	%f30, %f29, 0f00000000;
	fma.rn.f32 	%f31, %f20, %f30, %f16;
	fma.rn.f32 	%f32, %f21, %f30, %f17;
	sub.f32 	%f33, %f31, %f1;
	sub.f32 	%f34, %f32, %f2;
	mul.f32 	%f35, %f34, %f34;
	fma.rn.f32 	%f36, %f33, %f33, %f35;
	sqrt.rn.f32 	%f37, %f36;
	setp.lt.f32 	%p8, %f37, %f177;
	selp.f32 	%f38, %f37, %f177, %p8;
	ld.global.v2.f32 	{%f39, %f40}, [%rd26];
	sub.f32 	%f41, %f39, %f18;
	sub.f32 	%f42, %f40, %f19;
	sub.f32 	%f43, %f1, %f18;
	sub.f32 	%f44, %f2, %f19;
	mul.f32 	%f45, %f44, %f42;
	fma.rn.f32 	%f46, %f43, %f41, %f45;
	mul.f32 	%f47, %f42, %f42;
	fma.rn.f32 	%f48, %f41, %f41, %f47;
	div.rn.f32 	%f49, %f46, %f48;
	min.f32 	%f50, %f49, 0f3F800000;
	max.f32 	%f51, %f50, 0f00000000;
	fma.rn.f32 	%f52, %f41, %f51, %f18;
	fma.rn.f32 	%f53, %f42, %f51, %f19;
	sub.f32 	%f54, %f52, %f1;
	sub.f32 	%f55, %f53, %f2;
	mul.f32 	%f56, %f55, %f55;
	fma.rn.f32 	%f57, %f54, %f54, %f56;
	sqrt.rn.f32 	%f58, %f57;
	setp.lt.f32 	%p9, %f58, %f38;
	selp.f32 	%f59, %f58, %f38, %p9;
	ld.global.v2.f32 	{%f60, %f61}, [%rd26+8];
	sub.f32 	%f62, %f60, %f39;
	sub.f32 	%f63, %f61, %f40;
	sub.f32 	%f64, %f1, %f39;
	sub.f32 	%f65, %f2, %f40;
	mul.f32 	%f66, %f65, %f63;
	fma.rn.f32 	%f67, %f64, %f62, %f66;
	mul.f32 	%f68, %f63, %f63;
	fma.rn.f32 	%f69, %f62, %f62, %f68;
	div.rn.f32 	%f70, %f67, %f69;
	min.f32 	%f71, %f70, 0f3F800000;
	max.f32 	%f72, %f71, 0f00000000;
	fma.rn.f32 	%f73, %f62, %f72, %f39;
	fma.rn.f32 	%f74, %f63, %f72, %f40;
	sub.f32 	%f75, %f73, %f1;
	sub.f32 	%f76, %f74, %f2;
	mul.f32 	%f77, %f76, %f76;
	fma.rn.f32 	%f78, %f75, %f75, %f77;
	sqrt.rn.f32 	%f79, %f78;
	setp.lt.f32 	%p10, %f79, %f59;
	selp.f32 	%f80, %f79, %f59, %p10;
	ld.global.v2.f32 	{%f81, %f82}, [%rd26+16];
	sub.f32 	%f83, %f81, %f60;
	sub.f32 	%f84, %f82, %f61;
	sub.f32 	%f85, %f1, %f60;
	sub.f32 	%f86, %f2, %f61;
	mul.f32 	%f87, %f86, %f84;
	fma.rn.f32 	%f88, %f85, %f83, %f87;
	mul.f32 	%f89, %f84, %f84;
	fma.rn.f32 	%f90, %f83, %f83, %f89;
	div.rn.f32 	%f91, %f88, %f90;
	min.f32 	%f92, %f91, 0f3F800000;
	max.f32 	%f93, %f92, 0f00000000;
	fma.rn.f32 	%f94, %f83, %f93, %f60;
	fma.rn.f32 	%f95, %f84, %f93, %f61;
	sub.f32 	%f96, %f94, %f1;
	sub.f32 	%f97, %f95, %f2;
	mul.f32 	%f98, %f97, %f97;
	fma.rn.f32 	%f99, %f96, %f96, %f98;
	sqrt.rn.f32 	%f100, %f99;
	setp.lt.f32 	%p11, %f100, %f80;
	selp.f32 	%f177, %f100, %f80, %p11;
	add.s32 	%r27, %r27, 4;
	add.s64 	%rd26, %rd26, 32;
	setp.ne.s32 	%p12, %r27, 0;
	@%p12 bra 	$L__BB0_4;
$L__BB0_5:
	setp.eq.s32 	%p13, %r6, 0;
	@%p13 bra 	$L__BB0_10;
	setp.eq.s32 	%p14, %r6, 1;
	@%p14 bra 	$L__BB0_8;
	add.s32 	%r20, %r29, %r5;
	mul.wide.u32 	%rd13, %r20, 8;
	add.s64 	%rd14, %rd1, %rd13;
	ld.global.v2.f32 	{%f102, %f103}, [%rd14];
	ld.global.f32 	%f104, [%rd14+8];
	cvt.u64.u32 	%rd15, %r5;
	cvt.u64.u32 	%rd16, %r29;
	add.s64 	%rd17, %rd16, %rd15;
	shl.b64 	%rd18, %rd17, 3;
	add.s64 	%rd19, %rd1, %rd18;
	ld.global.v2.f32 	{%f105, %f106}, [%rd19+8];
	mov.b32 	%r21, %f106;
	mov.b64 	%rd20, {%r22, %r21};
	sub.f32 	%f107, %f104, %f102;
	sub.f32 	%f108, %f106, %f103;
	sub.f32 	%f109, %f1, %f102;
	sub.f32 	%f110, %f2, %f103;
	mul.f32 	%f111, %f110, %f108;
	fma.rn.f32 	%f112, %f109, %f107, %f111;
	mul.f32 	%f113, %f108, %f108;
	fma.rn.f32 	%f114, %f107, %f107, %f113;
	div.rn.f32 	%f115, %f112, %f114;
	min.f32 	%f116, %f115, 0f3F800000;
	max.f32 	%f117, %f116, 0f00000000;
	fma.rn.f32 	%f118, %f107, %f117, %f102;
	fma.rn.f32 	%f119, %f108, %f117, %f103;
	sub.f32 	%f120, %f118, %f1;
	sub.f32 	%f121, %f119, %f2;
	mul.f32 	%f122, %f121, %f121;
	fma.rn.f32 	%f123, %f120, %f120, %f122;
	sqrt.rn.f32 	%f124, %f123;
	setp.lt.f32 	%p15, %f124, %f177;
	selp.f32 	%f125, %f124, %f177, %p15;
	{ .reg .b32 tmp; mov.b64 {tmp, %r23}, %rd20; }
	mov.b32 	%f126, %r23;
	ld.global.v2.f32 	{%f127, %f128}, [%rd19+16];
	sub.f32 	%f129, %f127, %f105;
	sub.f32 	%f130, %f128, %f126;
	sub.f32 	%f131, %f1, %f105;
	sub.f32 	%f132, %f2, %f126;
	mul.f32 	%f133, %f132, %f130;
	fma.rn.f32 	%f134, %f131, %f129, %f133;
	mul.f32 	%f135, %f130, %f130;
	fma.rn.f32 	%f136, %f129, %f129, %f135;
	div.rn.f32 	%f137, %f134, %f136;
	min.f32 	%f138, %f137, 0f3F800000;
	max.f32 	%f139, %f138, 0f00000000;
	fma.rn.f32 	%f140, %f129, %f139, %f105;
	fma.rn.f32 	%f141, %f130, %f139, %f126;
	sub.f32 	%f142, %f140, %f1;
	sub.f32 	%f143, %f141, %f2;
	mul.f32 	%f144, %f143, %f143;
	fma.rn.f32 	%f145, %f142, %f142, %f144;
	sqrt.rn.f32 	%f146, %f145;
	setp.lt.f32 	%p16, %f146, %f125;
	selp.f32 	%f177, %f146, %f125, %p16;
	add.s32 	%r29, %r29, 2;
$L__BB0_8:
	and.b32  	%r24, %r4, 1;
	setp.eq.b32 	%p17, %r24, 1;
	not.pred 	%p18, %p17;
	@%p18 bra 	$L__BB0_10;
	add.s32 	%r25, %r29, %r5;
	mul.wide.u32 	%rd21, %r25, 8;
	add.s64 	%rd22, %rd1, %rd21;
	ld.global.v2.f32 	{%f147, %f148}, [%rd22];
	ld.global.v2.f32 	{%f149, %f150}, [%rd22+8];
	sub.f32 	%f151, %f149, %f147;
	sub.f32 	%f152, %f150, %f148;
	sub.f32 	%f153, %f1, %f147;
	sub.f32 	%f154, %f2, %f148;
	mul.f32 	%f155, %f154, %f152;
	fma.rn.f32 	%f156, %f153, %f151, %f155;
	mul.f32 	%f157, %f152, %f152;
	fma.rn.f32 	%f158, %f151, %f151, %f157;
	div.rn.f32 	%f159, %f156, %f158;
	min.f32 	%f160, %f159, 0f3F800000;
	max.f32 	%f161, %f160, 0f00000000;
	fma.rn.f32 	%f162, %f151, %f161, %f147;
	fma.rn.f32 	%f163, %f152, %f161, %f148;
	sub.f32 	%f164, %f162, %f1;
	sub.f32 	%f165, %f163, %f2;
	mul.f32 	%f166, %f165, %f165;
	fma.rn.f32 	%f167, %f164, %f164, %f166;
	sqrt.rn.f32 	%f168, %f167;
	setp.lt.f32 	%p19, %f168, %f177;
	selp.f32 	%f177, %f168, %f177, %p19;
$L__BB0_10:
	mad.lo.s32 	%r26, %r14, %r1, %r2;
	cvta.to.global.u64 	%rd23, %rd6;
	mul.wide.u32 	%rd24, %r26, 4;
	add.s64 	%rd25, %rd23, %rd24;
	cvt.rn.f32.u32 	%f169, %r15;
	div.rn.f32 	%f170, %f177, %f169;
	atom.global.add.f32 	%f171, [%rd25], %f170;
$L__BB0_11:
	ret;

}
	// .globl	spd_pairwise
.visible .entry spd_pairwise(
	.param .u64 .ptr .align 1 spd_pairwise_param_0,
	.param .u64 .ptr .align 1 spd_pairwise_param_1,
	.param .u32 spd_pairwise_param_2,
	.param .u32 spd_pairwise_param_3,
	.param .u64 .ptr .align 1 spd_pairwise_param_4
)
{
	.reg .pred 	%p<18>;
	.reg .b32 	%r<27>;
	.reg .b32 	%f<178>;
	.reg .b64 	%rd<27>;

	ld.param.u64 	%rd7, [spd_pairwise_param_0];
	ld.param.u64 	%rd5, [spd_pairwise_param_1];
	ld.param.u32 	%r14, [spd_pairwise_param_2];
	ld.param.u32 	%r13, [spd_pairwise_param_3];
	ld.param.u64 	%rd6, [spd_pairwise_param_4];
	cvta.to.global.u64 	%rd1, %rd7;
	mov.u32 	%r1, %ctaid.x;
	mov.u32 	%r2, %tid.x;
	setp.ge.s32 	%p1, %r1, %r14;
	setp.ge.s32 	%p2, %r2, %r13;
	or.pred  	%p3, %p1, %p2;
	@%p3 bra 	$L__BB1_11;
	cvta.to.global.u64 	%rd8, %rd5;
	mul.lo.s32 	%r3, %r13, %r1;
	add.s32 	%r15, %r3, %r2;
	mul.wide.u32 	%rd9, %r15, 8;
	add.s64 	%rd10, %rd8, %rd9;
	ld.global.v2.f32 	{%f1, %f2}, [%rd10];
	add.s32 	%r4, %r13, -1;
	setp.lt.u32 	%p4, %r13, 2;
	mov.f32 	%f177, 0f7F7FFFFF;
	@%p4 bra 	$L__BB1_10;
	add.s32 	%r17, %r13, -2;
	and.b32  	%r5, %r4, 3;
	setp.lt.u32 	%p5, %r17, 3;
	mov.f32 	%f177, 0f7F7FFFFF;
	mov.b32 	%r26, 0;
	@%p5 bra 	$L__BB1_5;
	and.b32  	%r26, %r4, -4;
	neg.s32 	%r24, %r26;
	mul.wide.u32 	%rd11, %r3, 8;
	add.s64 	%rd12, %rd11, %rd1;
	add.s64 	%rd26, %rd12, 16;
	mov.f32 	%f177, 0f7F7FFFFF;
$L__BB1_4:
	.pragma "nounroll";
	ld.global.v2.f32 	{%f16, %f17}, [%rd26+-16];
	ld.global.v2.f32 	{%f18, %f19}, [%rd26+-8];
	sub.f32 	%f20, %f18, %f16;
	sub.f32 	%f21, %f19, %f17;
	sub.f32 	%f22, %f1, %f16;
	sub.f32 	%f23, %f2, %f17;
	mul.f32 	%f24, %f23, %f21;
	fma.rn.f32 	%f25, %f22, %f20, %f24;
	mul.f32 	%f26, %f21, %f21;
	fma.rn.f32 	%f27, %f20, %f20, %f26;
	div.rn.f32 	%f28, %f25, %f27;
	min.f32 	%f29, %f28, 0f3F800000;
	max.f32 	%f30, %f29, 0f00000000;
	fma.rn.f32 	%f31, %f20, %f30, %f16;
	fma.rn.f32 	%f32, %f21, %f30, %f17;
	sub.f32 	%f33, %f31, %f1;
	sub.f32 	%f34, %f32, %f2;
	mul.f32 	%f35, %f34, %f34;
	fma.rn.f32 	%f36, %f33, %f33, %f35;
	sqrt.rn.f32 	%f37, %f36;
	setp.lt.f32 	%p6, %f37, %f177;
	selp.f32 	%f38, %f37, %f177, %p6;
	ld.global.v2.f32 	{%f39, %f40}, [%rd26];
	sub.f32 	%f41, %f39, %f18;
	sub.f32 	%f42, %f40, %f19;
	sub.f32 	%f43, %f1, %f18;
	sub.f32 	%f44, %f2, %f19;
	mul.f32 	%f45, %f44, %f42;
	fma.rn.f32 	%f46, %f43, %f41, %f45;
	mul.f32 	%f47, %f42, %f42;
	fma.rn.f32 	%f48, %f41, %f41, %f47;
	div.rn.f32 	%f49, %f46, %f48;
	min.f32 	%f50, %f49, 0f3F800000;
	max.f32 	%f51, %f50, 0f00000000;
	fma.rn.f32 	%f52, %f41, %f51, %f18;
	fma.rn.f32 	%f53, %f42, %f51, %f19;
	sub.f32 	%f54, %f52, %f1;
	sub.f32 	%f55, %f53, %f2;
	mul.f32 	%f56, %f55, %f55;
	fma.rn.f32 	%f57, %f54, %f54, %f56;
	sqrt.rn.f32 	%f58, %f57;
	setp.lt.f32 	%p7, %f58, %f38;
	selp.f32 	%f59, %f58, %f38, %p7;
	ld.global.v2.f32 	{%f60, %f61}, [%rd26+8];
	sub.f32 	%f62, %f60, %f39;
	sub.f32 	%f63, %f61, %f40;
	sub.f32 	%f64, %f1, %f39;
	sub.f32 	%f65, %f2, %f40;
	mul.f32 	%f66, %f65, %f63;
	fma.rn.f32 	%f67, %f64, %f62, %f66;
	mul.f32 	%f68, %f63, %f63;
	fma.rn.f32 	%f69, %f62, %f62, %f68;
	div.rn.f32 	%f70, %f67, %f69;
	min.f32 	%f71, %f70, 0f3F800000;
	max.f32 	%f72, %f71, 0f00000000;
	fma.rn.f32 	%f73, %f62, %f72, %f39;
	fma.rn.f32 	%f74, %f63, %f72, %f40;
	sub.f32 	%f75, %f73, %f1;
	sub.f32 	%f76, %f74, %f2;
	mul.f32 	%f77, %f76, %f76;
	fma.rn.f32 	%f78, %f75, %f75, %f77;
	sqrt.rn.f32 	%f79, %f78;
	setp.lt.f32 	%p8, %f79, %f59;
	selp.f32 	%f80, %f79, %f59, %p8;
	ld.global.v2.f32 	{%f81, %f82}, [%rd26+16];
	sub.f32 	%f83, %f81, %f60;
	sub.f32 	%f84, %f82, %f61;
	sub.f32 	%f85, %f1, %f60;
	sub.f32 	%f86, %f2, %f61;
	mul.f32 	%f87, %f86, %f84;
	fma.rn.f32 	%f88, %f85, %f83, %f87;
	mul.f32 	%f89, %f84, %f84;
	fma.rn.f32 	%f90, %f83, %f83, %f89;
	div.rn.f32 	%f91, %f88, %f90;
	min.f32 	%f92, %f91, 0f3F800000;
	max.f32 	%f93, %f92, 0f00000000;
	fma.rn.f32 	%f94, %f83, %f93, %f60;
	fma.rn.f32 	%f95, %f84, %f93, %f61;
	sub.f32 	%f96, %f94, %f1;
	sub.f32 	%f97, %f95, %f2;
	mul.f32 	%f98, %f97, %f97;
	fma.rn.f32 	%f99, %f96, %f96, %f98;
	sqrt.rn.f32 	%f100, %f99;
	setp.lt.f32 	%p9, %f100, %f80;
	selp.f32 	%f177, %f100, %f80, %p9;
	add.s32 	%r24, %r24, 4;
	add.s64 	%rd26, %rd26, 32;
	setp.ne.s32 	%p10, %r24, 0;
	@%p10 bra 	$L__BB1_4;
$L__BB1_5:
	setp.eq.s32 	%p11, %r5, 0;
	@%p11 bra 	$L__BB1_10;
	setp.eq.s32 	%p12, %r5, 1;
	@%p12 bra 	$L__BB1_8;
	add.s32 	%r18, %r26, %r3;
	mul.wide.u32 	%rd13, %r18, 8;
	add.s64 	%rd14, %rd1, %rd13;
	ld.global.v2.f32 	{%f102, %f103}, [%rd14];
	ld.global.f32 	%f104, [%rd14+8];
	cvt.u64.u32 	%rd15, %r3;
	cvt.u64.u32 	%rd16, %r26;
	add.s64 	%rd17, %rd16, %rd15;
	shl.b64 	%rd18, %rd17, 3;
	add.s64 	%rd19, %rd1, %rd18;
	ld.global.v2.f32 	{%f105, %f106}, [%rd19+8];
	mov.b32 	%r19, %f106;
	mov.b64 	%rd20, {%r20, %r19};
	sub.f32 	%f107, %f104, %f102;
	sub.f32 	%f108, %f106, %f103;
	sub.f32 	%f109, %f1, %f102;
	sub.f32 	%f110, %f2, %f103;
	mul.f32 	%f111, %f110, %f108;
	fma.rn.f32 	%f112, %f109, %f107, %f111;
	mul.f32 	%f113, %f108, %f108;
	fma.rn.f32 	%f114, %f107, %f107, %f113;
	div.rn.f32 	%f115, %f112, %f114;
	min.f32 	%f116, %f115, 0f3F800000;
	max.f32 	%f117, %f116, 0f00000000;
	fma.rn.f32 	%f118, %f107, %f117, %f102;
	fma.rn.f32 	%f119, %f108, %f117, %f103;
	sub.f32 	%f120, %f118, %f1;
	sub.f32 	%f121, %f119, %f2;
	mul.f32 	%f122, %f121, %f121;
	fma.rn.f32 	%f123, %f120, %f120, %f122;
	sqrt.rn.f32 	%f124, %f123;
	setp.lt.f32 	%p13, %f124, %f177;
	selp.f32 	%f125, %f124, %f177, %p13;
	{ .reg .b32 tmp; mov.b64 {tmp, %r21}, %rd20; }
	mov.b32 	%f126, %r21;
	ld.global.v2.f32 	{%f127, %f128}, [%rd19+16];
	sub.f32 	%f129, %f127, %f105;
	sub.f32 	%f130, %f128, %f126;
	sub.f32 	%f131, %f1, %f105;
	sub.f32 	%f132, %f2, %f126;
	mul.f32 	%f133, %f132, %f130;
	fma.rn.f32 	%f134, %f131, %f129, %f133;
	mul.f32 	%f135, %f130, %f130;
	fma.rn.f32 	%f136, %f129, %f129, %f135;
	div.rn.f32 	%f137, %f134, %f136;
	min.f32 	%f138, %f137, 0f3F800000;
	max.f32 	%f139, %f138, 0f00000000;
	fma.rn.f32 	%f140, %f129, %f139, %f105;
	fma.rn.f32 	%f141, %f130, %f139, %f126;
	sub.f32 	%f142, %f140, %f1;
	sub.f32 	%f143, %f141, %f2;
	mul.f32 	%f144, %f143, %f143;
	fma.rn.f32 	%f145, %f142, %f142, %f144;
	sqrt.rn.f32 	%f146, %f145;
	setp.lt.f32 	%p14, %f146, %f125;
	selp.f32 	%f177, %f146, %f125, %p14;
	add.s32 	%r26, %r26, 2;
$L__BB1_8:
	and.b32  	%r22, %r4, 1;
	setp.eq.b32 	%p15, %r22, 1;
	not.pred 	%p16, %p15;
	@%p16 bra 	$L__BB1_10;
	add.s32 	%r23, %r26, %r3;
	mul.wide.u32 	%rd21, %r23, 8;
	add.s64 	%rd22, %rd1, %rd21;
	ld.global.v2.f32 	{%f147, %f148}, [%rd22];
	ld.global.v2.f32 	{%f149, %f150}, [%rd22+8];
	sub.f32 	%f151, %f149, %f147;
	sub.f32 	%f152, %f150, %f148;
	sub.f32 	%f153, %f1, %f147;
	sub.f32 	%f154, %f2, %f148;
	mul.f32 	%f155, %f154, %f152;
	fma.rn.f32 	%f156, %f153, %f151, %f155;
	mul.f32 	%f157, %f152, %f152;
	fma.rn.f32 	%f158, %f151, %f151, %f157;
	div.rn.f32 	%f159, %f156, %f158;
	min.f32 	%f160, %f159, 0f3F800000;
	max.f32 	%f161, %f160, 0f00000000;
	fma.rn.f32 	%f162, %f151, %f161, %f147;
	fma.rn.f32 	%f163, %f152, %f161, %f148;
	sub.f32 	%f164, %f162, %f1;
	sub.f32 	%f165, %f163, %f2;
	mul.f32 	%f166, %f165, %f165;
	fma.rn.f32 	%f167, %f164, %f164, %f166;
	sqrt.rn.f32 	%f168, %f167;
	setp.lt.f32 	%p17, %f168, %f177;
	selp.f32 	%f177, %f168, %f177, %p17;
$L__BB1_10:
	cvta.to.global.u64 	%rd23, %rd6;
	mul.wide.u32 	%rd24, %r1, 4;
	add.s64 	%rd25, %rd23, %rd24;
	cvt.rn.f32.u32 	%f169, %r13;
	div.rn.f32 	%f170, %f177, %f169;
	atom.global.add.f32 	%f171, [%rd25], %f170;
$L__BB1_11:
	ret;

}


// ===== COMPILED SASS (sm_100) =====

	.target	sm_100

	.elftype	@"ET_EXEC"


//--------------------- .note.nv.tkinfo           --------------------------
	.section	.note.nv.tkinfo,"",@"SHT_NOTE"
	.sectionflags	@"SHF_NOTE_NV_TKINFO"
	.tkinfo
        /*0018*/ 	.word	0x00000002
        /*0030*/ 	.string	""
        /*0030*/ 	.string	"ptxas"
        /*0030*/ 	.string	"Cuda compilation tools, release 13.0, V13.0.88"
        /*0030*/ 	.string	"Build cuda_13.0.r13.0/compiler.36424714_0"
        /*0030*/ 	.string	"-arch sm_100 -m 64 "



//--------------------- .note.nv.cuinfo           --------------------------
	.section	.note.nv.cuinfo,"",@"SHT_NOTE"
	.sectionflags	@"SHF_NOTE_NV_CUINFO"
        /*0018*/ 	.short	0x0002
        /*001a*/ 	.short	0x0064
        /*001c*/ 	.short	0x0082
	.zero		2


//--------------------- .nv.info                  --------------------------
	.section	.nv.info,"",@"SHT_CUDA_INFO"
	.align	4


	//----- nvinfo : EIATTR_REGCOUNT
	.align		4
        /*0000*/ 	.byte	0x04, 0x2f
        /*0002*/ 	.short	(.L_1 - .L_0)
	.align		4
.L_0:
        /*0004*/ 	.word	index@(spd_cross_product)
        /*0008*/ 	.word	0x0000001f


	//----- nvinfo : EIATTR_FRAME_SIZE
	.align		4
.L_1:
        /*000c*/ 	.byte	0x04, 0x11
        /*000e*/ 	.short	(.L_3 - .L_2)
	.align		4
.L_2:
        /*0010*/ 	.word	index@($__internal_3_$__cuda_sm3x_div_rn_noftz_f32_slowpath)
        /*0014*/ 	.word	0x00000000


	//----- nvinfo : EIATTR_FRAME_SIZE
	.align		4
.L_3:
        /*0018*/ 	.byte	0x04, 0x11
        /*001a*/ 	.short	(.L_5 - .L_4)
	.align		4
.L_4:
        /*001c*/ 	.word	index@($__internal_2_$__cuda_sm20_sqrt_rn_f32_slowpath)
        /*0020*/ 	.word	0x00000000


	//----- nvinfo : EIATTR_FRAME_SIZE
	.align		4
.L_5:
        /*0024*/ 	.byte	0x04, 0x11
        /*0026*/ 	.short	(.L_7 - .L_6)
	.align		4
.L_6:
        /*0028*/ 	.word	index@(spd_cross_product)
        /*002c*/ 	.word	0x00000000


	//----- nvinfo : EIATTR_REGCOUNT
	.align		4
.L_7:
        /*0030*/ 	.byte	0x04, 0x2f
        /*0032*/ 	.short	(.L_9 - .L_8)
	.align		4
.L_8:
        /*0034*/ 	.word	index@(spd_pairwise)
        /*0038*/ 	.word	0x0000001a


	//----- nvinfo : EIATTR_FRAME_SIZE
	.align		4
.L_9:
        /*003c*/ 	.byte	0x04, 0x11
        /*003e*/ 	.short	(.L_11 - .L_10)
	.align		4
.L_10:
        /*0040*/ 	.word	index@($__internal_1_$__cuda_sm3x_div_rn_noftz_f32_slowpath)
        /*0044*/ 	.word	0x00000000


	//----- nvinfo : EIATTR_FRAME_SIZE
	.align		4
.L_11:
        /*0048*/ 	.byte	0x04, 0x11
        /*004a*/ 	.short	(.L_13 - .L_12)
	.align		4
.L_12:
        /*004c*/ 	.word	index@($__internal_0_$__cuda_sm20_sqrt_rn_f32_slowpath)
        /*0050*/ 	.word	0x00000000


	//----- nvinfo : EIATTR_FRAME_SIZE
	.align		4
.L_13:
        /*0054*/ 	.byte	0x04, 0x11
        /*0056*/ 	.short	(.L_15 - .L_14)
	.align		4
.L_14:
        /*0058*/ 	.word	index@(spd_pairwise)
        /*005c*/ 	.word	0x00000000


	//----- nvinfo : EIATTR_MIN_STACK_SIZE
	.align		4
.L_15:
        /*0060*/ 	.byte	0x04, 0x12
        /*0062*/ 	.short	(.L_17 - .L_16)
	.align		4
.L_16:
        /*0064*/ 	.word	index@(spd_pairwise)
        /*0068*/ 	.word	0x00000000


	//----- nvinfo : EIATTR_MIN_STACK_SIZE
	.align		4
.L_17:
        /*006c*/ 	.byte	0x04, 0x12
        /*006e*/ 	.short	(.L_19 - .L_18)
	.align		4
.L_18:
        /*0070*/ 	.word	index@(spd_cross_product)
        /*0074*/ 	.word	0x00000000
.L_19:


//--------------------- .nv.compat                --------------------------
	.section	.nv.compat,"",@"SHT_CUDA_COMPAT_INFO"
	.align	4
        /*0000*/ 	.byte	0x02, 0x09, 0x00, 0x00, 0x02, 0x02, 0x01, 0x00, 0x02, 0x05, 0x05, 0x00, 0x03, 0x07, 0x01, 0x01
        /*0010*/ 	.byte	0x02, 0x03, 0x00, 0x00, 0x02, 0x06, 0x01, 0x00, 0x04, 0x0b, 0x08, 0x00, 0x01, 0x00, 0x00, 0x00
        /*0020*/ 	.byte	0x00, 0x00, 0x00, 0x00


//--------------------- .nv.info.spd_pairwise     --------------------------
	.section	.nv.info.spd_pairwise,"",@"SHT_CUDA_INFO"
	.sectionflags	@""
	.align	4


	//----- nvinfo : EIATTR_CUDA_API_VERSION
	.align		4
        /*0000*/ 	.byte	0x04, 0x37
        /*0002*/ 	.short	(.L_21 - .L_20)
.L_20:
        /*0004*/ 	.word	0x00000082


	//----- nvinfo : EIATTR_KPARAM_INFO
	.align		4
.L_21:
        /*0008*/ 	.byte	0x04, 0x17
        /*000a*/ 	.short	(.L_23 - .L_22)
.L_22:
        /*000c*/ 	.word	0x00000000
        /*0010*/ 	.short	0x0004
        /*0012*/ 	.short	0x0018
        /*0014*/ 	.byte	0x00, 0xf5, 0x21, 0x00


	//----- nvinfo : EIATTR_KPARAM_INFO
	.align		4
.L_23:
        /*0018*/ 	.byte	0x04, 0x17
        /*001a*/ 	.short	(.L_25 - .L_24)
.L_24:
        /*001c*/ 	.word	0x00000000
        /*0020*/ 	.short	0x0003
        /*0022*/ 	.short	0x0014
        /*0024*/ 	.byte	0x00, 0xf0, 0x11, 0x00


	//----- nvinfo : EIATTR_KPARAM_INFO
	.align		4
.L_25:
        /*0028*/ 	.byte	0x04, 0x17
        /*002a*/ 	.short	(.L_27 - .L_26)
.L_26:
        /*002c*/ 	.word	0x00000000
        /*0030*/ 	.short	0x0002
        /*0032*/ 	.short	0x0010
        /*0034*/ 	.byte	0x00, 0xf0, 0x11, 0x00


	//----- nvinfo : EIATTR_KPARAM_INFO
	.align		4
.L_27:
        /*0038*/ 	.byte	0x04, 0x17
        /*003a*/ 	.short	(.L_29 - .L_28)
.L_28:
        /*003c*/ 	.word	0x00000000
        /*0040*/ 	.short	0x0001
        /*0042*/ 	.short	0x0008
        /*0044*/ 	.byte	0x00, 0xf5, 0x21, 0x00


	//----- nvinfo : EIATTR_KPARAM_INFO
	.align		4
.L_29:
        /*0048*/ 	.byte	0x04, 0x17
        /*004a*/ 	.short	(.L_31 - .L_30)
.L_30:
        /*004c*/ 	.word	0x00000000
        /*0050*/ 	.short	0x0000
        /*0052*/ 	.short	0x0000
        /*0054*/ 	.byte	0x00, 0xf5, 0x21, 0x00


	//----- nvinfo : EIATTR_SPARSE_MMA_MASK
	.align		4
.L_31:
        /*0058*/ 	.byte	0x03, 0x50
        /*005a*/ 	.short	0x0000


	//----- nvinfo : EIATTR_MAXREG_COUNT
	.align		4
        /*005c*/ 	.byte	0x03, 0x1b
        /*005e*/ 	.short	0x00ff


	//----- nvinfo : EIATTR_MERCURY_ISA_VERSION
	.align		4
        /*0060*/ 	.byte	0x03, 0x5f
        /*0062*/ 	.short	0x0101


	//----- nvinfo : EIATTR_VRC_CTA_INIT_COUNT
	.align		4
        /*0064*/ 	.byte	0x02, 0x4a
	.zero		1
	.zero		1


	//----- nvinfo : EIATTR_EXIT_INSTR_OFFSETS
	.align		4
        /*0068*/ 	.byte	0x04, 0x1c
        /*006a*/ 	.short	(.L_33 - .L_32)


	//   ....[0]....
.L_32:
        /*006c*/ 	.word	0x00000060


	//   ....[1]....
        /*0070*/ 	.word	0x00001880


	//----- nvinfo : EIATTR_CRS_STACK_SIZE
	.align		4
.L_33:
        /*0074*/ 	.byte	0x04, 0x1e
        /*0076*/ 	.short	(.L_35 - .L_34)
.L_34:
        /*0078*/ 	.word	0x00000000


	//----- nvinfo : EIATTR_CBANK_PARAM_SIZE
	.align		4
.L_35:
        /*007c*/ 	.byte	0x03, 0x19
        /*007e*/ 	.short	0x0020


	//----- nvinfo : EIATTR_PARAM_CBANK
	.align		4
        /*0080*/ 	.byte	0x04, 0x0a
        /*0082*/ 	.short	(.L_37 - .L_36)
	.align		4
.L_36:
        /*0084*/ 	.word	index@(.nv.constant0.spd_pairwise)
        /*0088*/ 	.short	0x0380
        /*008a*/ 	.short	0x0020


	//----- nvinfo : EIATTR_SW_WAR
	.align		4
.L_37:
        /*008c*/ 	.byte	0x04, 0x36
        /*008e*/ 	.short	(.L_39 - .L_38)
.L_38:
        /*0090*/ 	.word	0x00000008
.L_39:


//--------------------- .nv.info.spd_cross_product --------------------------
	.section	.nv.info.spd_cross_product,"",@"SHT_CUDA_INFO"
	.sectionflags	@""
	.align	4


	//----- nvinfo : EIATTR_CUDA_API_VERSION
	.align		4
        /*0000*/ 	.byte	0x04, 0x37
        /*0002*/ 	.short	(.L_41 - .L_40)
.L_40:
        /*0004*/ 	.word	0x00000082


	//----- nvinfo : EIATTR_KPARAM_INFO
	.align		4
.L_41:
        /*0008*/ 	.byte	0x04, 0x17
        /*000a*/ 	.short	(.L_43 - .L_42)
.L_42:
        /*000c*/ 	.word	0x00000000
        /*0010*/ 	.short	0x0005
        /*0012*/ 	.short	0x0020
        /*0014*/ 	.byte	0x00, 0xf5, 0x21, 0x00


	//----- nvinfo : EIATTR_KPARAM_INFO
	.align		4
.L_43:
        /*0018*/ 	.byte	0x04, 0x17
        /*001a*/ 	.short	(.L_45 - .L_44)
.L_44:
        /*001c*/ 	.word	0x00000000
        /*0020*/ 	.short	0x0004
        /*0022*/ 	.short	0x001c
        /*0024*/ 	.byte	0x00, 0xf0, 0x11, 0x00


	//----- nvinfo : EIATTR_KPARAM_INFO
	.align		4
.L_45:
        /*0028*/ 	.byte	0x04, 0x17
        /*002a*/ 	.short	(.L_47 - .L_46)
.L_46:
        /*002c*/ 	.word	0x00000000
        /*0030*/ 	.short	0x0003
        /*0032*/ 	.short	0x0018
        /*0034*/ 	.byte	0x00, 0xf0, 0x11, 0x00


	//----- nvinfo : EIATTR_KPARAM_INFO
	.align		4
.L_47:
        /*0038*/ 	.byte	0x04, 0x17
        /*003a*/ 	.short	(.L_49 - .L_48)
.L_48:
        /*003c*/ 	.word	0x00000000
        /*0040*/ 	.short	0x0002
        /*0042*/ 	.short	0x0010
        /*0044*/ 	.byte	0x00, 0xf5, 0x21, 0x00


	//----- nvinfo : EIATTR_KPARAM_INFO
	.align		4
.L_49:
        /*0048*/ 	.byte	0x04, 0x17
        /*004a*/ 	.short	(.L_51 - .L_50)
.L_50:
        /*004c*/ 	.word	0x00000000
        /*0050*/ 	.short	0x0001
        /*0052*/ 	.short	0x0008
        /*0054*/ 	.byte	0x00, 0xf0, 0x11, 0x00


	//----- nvinfo : EIATTR_KPARAM_INFO
	.align		4
.L_51:
        /*0058*/ 	.byte	0x04, 0x17
        /*005a*/ 	.short	(.L_53 - .L_52)
.L_52:
        /*005c*/ 	.word	0x00000000
        /*0060*/ 	.short	0x0000
        /*0062*/ 	.short	0x0000
        /*0064*/ 	.byte	0x00, 0xf5, 0x21, 0x00


	//----- nvinfo : EIATTR_SPARSE_MMA_MASK
	.align		4
.L_53:
        /*0068*/ 	.byte	0x03, 0x50
        /*006a*/ 	.short	0x0000


	//----- nvinfo : EIATTR_MAXREG_COUNT
	.align		4
        /*006c*/ 	.byte	0x03, 0x1b
        /*006e*/ 	.short	0x00ff


	//----- nvinfo : EIATTR_MERCURY_ISA_VERSION
	.align		4
        /*0070*/ 	.byte	0x03, 0x5f
        /*0072*/ 	.short	0x0101


	//----- nvinfo : EIATTR_VRC_CTA_INIT_COUNT
	.align		4
        /*0074*/ 	.byte	0x02, 0x4a
	.zero		1
	.zero		1


	//----- nvinfo : EIATTR_EXIT_INSTR_OFFSETS
	.align		4
        /*0078*/ 	.byte	0x04, 0x1c
        /*007a*/ 	.short	(.L_55 - .L_54)


	//   ....[0]....
.L_54:
        /*007c*/ 	.word	0x00000090


	//   ....[1]....
        /*0080*/ 	.word	0x00001800


	//----- nvinfo : EIATTR_CRS_STACK_SIZE
	.align		4
.L_55:
        /*0084*/ 	.byte	0x04, 0x1e
        /*0086*/ 	.short	(.L_57 - .L_56)
.L_56:
        /*0088*/ 	.word	0x00000000


	//----- nvinfo : EIATTR_CBANK_PARAM_SIZE
	.align		4
.L_57:
        /*008c*/ 	.byte	0x03, 0x19
        /*008e*/ 	.short	0x0028


	//----- nvinfo : EIATTR_PARAM_CBANK
	.align		4
        /*0090*/ 	.byte	0x04, 0x0a
        /*0092*/ 	.short	(.L_59 - .L_58)
	.align		4
.L_58:
        /*0094*/ 	.word	index@(.nv.constant0.spd_cross_product)
        /*0098*/ 	.short	0x0380
        /*009a*/ 	.short	0x0028


	//----- nvinfo : EIATTR_SW_WAR
	.align		4
.L_59:
        /*009c*/ 	.byte	0x04, 0x36
        /*009e*/ 	.short	(.L_61 - .L_60)
.L_60:
        /*00a0*/ 	.word	0x00000008
.L_61:


//--------------------- .nv.callgraph             --------------------------
	.section	.nv.callgraph,"",@"SHT_CUDA_CALLGRAPH"
	.align	4
	.sectionentsize	8
	.align		4
        /*0000*/ 	.word	0x00000000
	.align		4
        /*0004*/ 	.word	0xffffffff
	.align		4
        /*0008*/ 	.word	0x00000000
	.align		4
        /*000c*/ 	.word	0xfffffffe
	.align		4
        /*0010*/ 	.word	0x00000000
	.align		4
        /*0014*/ 	.word	0xfffffffd
	.align		4
        /*0018*/ 	.word	0x00000000
	.align		4
        /*001c*/ 	.word	0xfffffffc


//--------------------- .text.spd_pairwise        --------------------------
	.section	.text.spd_pairwise,"ax",@progbits
	.align	128
        .global         spd_pairwise
        .type           spd_pairwise,@function
        .size           spd_pairwise,(.L_x_111 - spd_pairwise)
        .other          spd_pairwise,@"STO_CUDA_ENTRY STV_DEFAULT"
spd_pairwise:
.text.spd_pairwise:
[----:B------:R-:W-:Y:S01]  /*0000*/  LDC R1, c[0x0][0x37c] ;  /* 0x0000df00ff017b82 */ /* 0x000fe20000000800 */
[----:B------:R-:W0:Y:S01]  /*0010*/  S2R R0, SR_TID.X ;  /* 0x0000000000007919 */ /* 0x000e220000002100 */
[----:B------:R-:W0:Y:S01]  /*0020*/  LDCU.64 UR6, c[0x0][0x390] ;  /* 0x00007200ff0677ac */ /* 0x000e220008000a00 */
[----:B------:R-:W1:Y:S01]  /*0030*/  S2R R4, SR_CTAID.X ;  /* 0x0000000000047919 */ /* 0x000e620000002500 */
[----:B0-----:R-:W-:-:S04]  /*0040*/  ISETP.GE.AND P0, PT, R0, UR7, PT ;  /* 0x0000000700007c0c */ /* 0x001fc8000bf06270 */
[----:B-1----:R-:W-:-:S13]  /*0050*/  ISETP.GE.OR P0, PT, R4, UR6, P0 ;  /* 0x0000000604007c0c */ /* 0x002fda0008706670 */
[----:B------:R-:W-:Y:S05]  /*0060*/  @P0 EXIT ;  /* 0x000000000000094d */ /* 0x000fea0003800000 */
[----:B------:R-:W0:Y:S01]  /*0070*/  LDC.64 R10, c[0x0][0x388] ;  /* 0x0000e200ff0a7b82 */ /* 0x000e220000000a00 */
[----:B------:R-:W-:Y:S02]  /*0080*/  UISETP.GE.U32.AND UP0, UPT, UR7, 0x2, UPT ;  /* 0x000000020700788c */ /* 0x000fe4000bf06070 */
[----:B------:R-:W-:Y:S01]  /*0090*/  IMAD R7, R4, UR7, RZ ;  /* 0x0000000704077c24 */ /* 0x000fe2000f8e02ff */
[----:B------:R-:W-:Y:S01]  /*00a0*/  MOV R8, 0x7f7fffff ;  /* 0x7f7fffff00087802 */ /* 0x000fe20000000f00 */
[----:B------:R-:W1:Y:S03]  /*00b0*/  LDCU.64 UR8, c[0x0][0x358] ;  /* 0x00006b00ff0877ac */ /* 0x000e660008000a00 */
[----:B------:R-:W-:-:S05]  /*00c0*/  IADD3 R3, PT, PT, R7, R0, RZ ;  /* 0x0000000007037210 */ /* 0x000fca0007ffe0ff */
[----:B0-----:R-:W-:Y:S01]  /*00d0*/  IMAD.WIDE.U32 R10, R3, 0x8, R10 ;  /* 0x00000008030a7825 */ /* 0x001fe200078e000a */
[----:B-1----:R-:W-:Y:S06]  /*00e0*/  BRA.U !UP0, `(.L_x_0) ;  /* 0x0000001508987547 */ /* 0x002fec000b800000 */
[----:B------:R-:W5:Y:S01]  /*00f0*/  LDG.E.64 R10, desc[UR8][R10.64] ;  /* 0x000000080a0a7981 */ /* 0x000f62000c1e1b00 */
[----:B------:R-:W-:Y:S01]  /*0100*/  UIADD3 UR4, UPT, UPT, UR7, -0x2, URZ ;  /* 0xfffffffe07047890 */ /* 0x000fe2000fffe0ff */
[----:B------:R-:W-:Y:S01]  /*0110*/  MOV R8, 0x7f7fffff ;  /* 0x7f7fffff00087802 */ /* 0x000fe20000000f00 */
[----:B------:R-:W-:Y:S02]  /*0120*/  UIADD3 UR5, UPT, UPT, UR7, -0x1, URZ ;  /* 0xffffffff07057890 */ /* 0x000fe4000fffe0ff */
[----:B------:R-:W-:Y:S02]  /*0130*/  UISETP.GE.U32.AND UP0, UPT, UR4, 0x3, UPT ;  /* 0x000000030400788c */ /* 0x000fe4000bf06070 */
[----:B------:R-:W-:Y:S01]  /*0140*/  ULOP3.LUT UR6, UR5, 0x3, URZ, 0xc0, !UPT ;  /* 0x0000000305067892 */ /* 0x000fe2000f8ec0ff */
[----:B------:R-:W-:-:S06]  /*0150*/  UMOV UR4, URZ ;  /* 0x000000ff00047c82 */ /* 0x000fcc0008000000 */
[----:B------:R-:W-:Y:S05]  /*0160*/  BRA.U !UP0, `(.L_x_1) ;  /* 0x0000000d08007547 */ /* 0x000fea000b800000 */
[----:B------:R-:W0:Y:S01]  /*0170*/  LDC.64 R2, c[0x0][0x380] ;  /* 0x0000e000ff027b82 */ /* 0x000e220000000a00 */
[----:B------:R-:W-:Y:S01]  /*0180*/  ULOP3.LUT UR4, UR5, 0xfffffffc, URZ, 0xc0, !UPT ;  /* 0xfffffffc05047892 */ /* 0x000fe2000f8ec0ff */
[----:B------:R-:W-:-:S03]  /*0190*/  MOV R8, 0x7f7fffff ;  /* 0x7f7fffff00087802 */ /* 0x000fc60000000f00 */
[----:B------:R-:W-:Y:S01]  /*01a0*/  UIADD3 UR7, UPT, UPT, -UR4, URZ, URZ ;  /* 0x000000ff04077290 */ /* 0x000fe2000fffe1ff */
[----:B0-----:R-:W-:-:S03]  /*01b0*/  IMAD.WIDE.U32 R2, R7, 0x8, R2 ;  /* 0x0000000807027825 */ /* 0x001fc600078e0002 */
[----:B------:R-:W-:-:S04]  /*01c0*/  IADD3 R22, P0, PT, R2, 0x10, RZ ;  /* 0x0000001002167810 */ /* 0x000fc80007f1e0ff */
[----:B------:R-:W-:-:S09]  /*01d0*/  IADD3.X R23, PT, PT, RZ, R3, RZ, P0, !PT ;  /* 0x00000003ff177210 */ /* 0x000fd200007fe4ff */
.L_x_23:
[----:B------:R-:W2:Y:S04]  /*01e0*/  LDG.E.64 R16, desc[UR8][R22.64+-0x10] ;  /* 0xfffff00816107981 */ /* 0x000ea8000c1e1b00 */
[----:B------:R-:W3:Y:S01]  /*01f0*/  LDG.E.64 R14, desc[UR8][R22.64+-0x8] ;  /* 0xfffff808160e7981 */ /* 0x000ee2000c1e1b00 */
[----:B------:R-:W-:Y:S01]  /*0200*/  UIADD3 UR7, UPT, UPT, UR7, 0x4, URZ ;  /* 0x0000000407077890 */ /* 0x000fe2000fffe0ff */
[----:B------:R-:W-:Y:S03]  /*0210*/  BSSY.RECONVERGENT B0, `(.L_x_2) ;  /* 0x0000015000007945 */ /* 0x000fe60003800200 */
[----:B------:R-:W-:Y:S01]  /*0220*/  UISETP.NE.AND UP0, UPT, UR7, URZ, UPT ;  /* 0x000000ff0700728c */ /* 0x000fe2000bf05270 */
[----:B--2--5:R-:W-:Y:S01]  /*0230*/  FADD R3, R11, -R17 ;  /* 0x800000110b037221 */ /* 0x024fe20000000000 */
[----:B---3--:R-:W-:Y:S01]  /*0240*/  FADD R18, -R17, R15 ;  /* 0x0000000f11127221 */ /* 0x008fe20000000100 */
[----:B------:R-:W-:-:S03]  /*0250*/  FADD R21, -R16, R14 ;  /* 0x0000000e10157221 */ /* 0x000fc60000000100 */
[C---:B------:R-:W-:Y:S01]  /*0260*/  FMUL R0, R18.reuse, R18 ;  /* 0x0000001212007220 */ /* 0x040fe20000400000 */
[----:B------:R-:W-:-:S03]  /*0270*/  FMUL R2, R18, R3 ;  /* 0x0000000312027220 */ /* 0x000fc60000400000 */
[----:B------:R-:W-:Y:S01]  /*0280*/  FFMA R12, R21, R21, R0 ;  /* 0x00000015150c7223 */ /* 0x000fe20000000000 */
[----:B------:R-:W-:-:S03]  /*0290*/  FADD R0, R10, -R16 ;  /* 0x800000100a007221 */ /* 0x000fc60000000000 */
[----:B------:R-:W0:Y:S01]  /*02a0*/  MUFU.RCP R5, R12 ;  /* 0x0000000c00057308 */ /* 0x000e220000001000 */
[----:B------:R-:W-:-:S07]  /*02b0*/  FFMA R3, R21, R0, R2 ;  /* 0x0000000015037223 */ /* 0x000fce0000000002 */
[----:B------:R-:W1:Y:S01]  /*02c0*/  FCHK P0, R3, R12 ;  /* 0x0000000c03007302 */ /* 0x000e620000000000 */
[----:B0-----:R-:W-:-:S04]  /*02d0*/  FFMA R6, -R12, R5, 1 ;  /* 0x3f8000000c067423 */ /* 0x001fc80000000105 */
[----:B------:R-:W-:-:S04]  /*02e0*/  FFMA R6, R5, R6, R5 ;  /* 0x0000000605067223 */ /* 0x000fc80000000005 */
[----:B------:R-:W-:-:S04]  /*02f0*/  FFMA R5, R3, R6, RZ ;  /* 0x0000000603057223 */ /* 0x000fc800000000ff */
[----:B------:R-:W-:-:S04]  /*0300*/  FFMA R0, -R12, R5, R3 ;  /* 0x000000050c007223 */ /* 0x000fc80000000103 */
[----:B------:R-:W-:Y:S01]  /*0310*/  FFMA R0, R6, R0, R5 ;  /* 0x0000000006007223 */ /* 0x000fe20000000005 */
[----:B-1----:R-:W-:Y:S06]  /*0320*/  @!P0 BRA `(.L_x_3) ;  /* 0x00000000000c8947 */ /* 0x002fec0003800000 */
[----:B------:R-:W-:Y:S02]  /*0330*/  MOV R0, R12 ;  /* 0x0000000c00007202 */ /* 0x000fe40000000f00 */
[----:B------:R-:W-:-:S07]  /*0340*/  MOV R6, 0x360 ;  /* 0x0000036000067802 */ /* 0x000fce0000000f00 */
[----:B------:R-:W-:Y:S05]  /*0350*/  CALL.REL.NOINC `($__internal_1_$__cuda_sm3x_div_rn_noftz_f32_slowpath) ;  /* 0x0000001400a07944 */ /* 0x000fea0003c00000 */
.L_x_3:
[----:B------:R-:W-:Y:S05]  /*0360*/  BSYNC.RECONVERGENT B0 ;  /* 0x0000000000007941 */ /* 0x000fea0003800200 */
.L_x_2:
[----:B------:R-:W-:Y:S01]  /*0370*/  FADD.SAT R0, RZ, R0 ;  /* 0x00000000ff007221 */ /* 0x000fe20000002000 */
[----:B------:R-:W-:Y:S03]  /*0380*/  BSSY.RECONVERGENT B0, `(.L_x_4) ;  /* 0x0000012000007945 */ /* 0x000fe60003800200 */
[-C--:B------:R-:W-:Y:S01]  /*0390*/  FFMA R18, R18, R0.reuse, R17 ;  /* 0x0000000012127223 */ /* 0x080fe20000000011 */
[----:B------:R-:W-:-:S03]  /*03a0*/  FFMA R21, R21, R0, R16 ;  /* 0x0000000015157223 */ /* 0x000fc60000000010 */
[----:B------:R-:W-:Y:S01]  /*03b0*/  FADD R18, -R11, R18 ;  /* 0x000000120b127221 */ /* 0x000fe20000000100 */
[----:B------:R-:W-:-:S03]  /*03c0*/  FADD R21, -R10, R21 ;  /* 0x000000150a157221 */ /* 0x000fc60000000100 */
[----:B------:R-:W-:-:S04]  /*03d0*/  FMUL R18, R18, R18 ;  /* 0x0000001212127220 */ /* 0x000fc80000400000 */
[----:B------:R-:W-:-:S04]  /*03e0*/  FFMA R0, R21, R21, R18 ;  /* 0x0000001515007223 */ /* 0x000fc80000000012 */
[----:B------:R0:W1:Y:S01]  /*03f0*/  MUFU.RSQ R3, R0 ;  /* 0x0000000000037308 */ /* 0x0000620000001400 */
[----:B------:R-:W-:-:S04]  /*0400*/  IADD3 R2, PT, PT, R0, -0xd000000, RZ ;  /* 0xf300000000027810 */ /* 0x000fc80007ffe0ff */
[----:B------:R-:W-:-:S13]  /*0410*/  ISETP.GT.U32.AND P0, PT, R2, 0x727fffff, PT ;  /* 0x727fffff0200780c */ /* 0x000fda0003f04070 */
[----:B01----:R-:W-:Y:S05]  /*0420*/  @!P0 BRA `(.L_x_5) ;  /* 0x00000000000c8947 */ /* 0x003fea0003800000 */
[----:B------:R-:W-:-:S07]  /*0430*/  MOV R2, 0x450 ;  /* 0x0000045000027802 */ /* 0x000fce0000000f00 */
[----:B------:R-:W-:Y:S05]  /*0440*/  CALL.REL.NOINC `($__internal_0_$__cuda_sm20_sqrt_rn_f32_slowpath) ;  /* 0x0000001400107944 */ /* 0x000fea0003c00000 */
[----:B------:R-:W-:Y:S05]  /*0450*/  BRA `(.L_x_6) ;  /* 0x0000000000107947 */ /* 0x000fea0003800000 */
.L_x_5:
[----:B------:R-:W-:Y:S01]  /*0460*/  FMUL.FTZ R5, R0, R3 ;  /* 0x0000000300057220 */ /* 0x000fe20000410000 */
[----:B------:R-:W-:-:S03]  /*0470*/  FMUL.FTZ R2, R3, 0.5 ;  /* 0x3f00000003027820 */ /* 0x000fc60000410000 */
[----:B------:R-:W-:-:S04]  /*0480*/  FFMA R0, -R5, R5, R0 ;  /* 0x0000000505007223 */ /* 0x000fc80000000100 */
[----:B------:R-:W-:-:S07]  /*0490*/  FFMA R5, R0, R2, R5 ;  /* 0x0000000200057223 */ /* 0x000fce0000000005 */
.L_x_6:
[----:B------:R-:W-:Y:S05]  /*04a0*/  BSYNC.RECONVERGENT B0 ;  /* 0x0000000000007941 */ /* 0x000fea0003800200 */
.L_x_4:
[----:B------:R-:W2:Y:S01]  /*04b0*/  LDG.E.64 R16, desc[UR8][R22.64] ;  /* 0x0000000816107981 */ /* 0x000ea2000c1e1b00 */
[----:B------:R-:W-:Y:S01]  /*04c0*/  FADD R3, R11, -R15 ;  /* 0x8000000f0b037221 */ /* 0x000fe20000000000 */
[CC--:B------:R-:W-:Y:S01]  /*04d0*/  FSETP.GEU.AND P1, PT, R5.reuse, R8.reuse, PT ;  /* 0x000000080500720b */ /* 0x0c0fe20003f2e000 */
[----:B------:R-:W-:Y:S03]  /*04e0*/  BSSY.RECONVERGENT B0, `(.L_x_7) ;  /* 0x0000014000007945 */ /* 0x000fe60003800200 */
[----:B------:R-:W-:Y:S01]  /*04f0*/  FSEL R8, R5, R8, !P1 ;  /* 0x0000000805087208 */ /* 0x000fe20004800000 */
[----:B--2---:R-:W-:Y:S01]  /*0500*/  FADD R18, -R15, R17 ;  /* 0x000000110f127221 */ /* 0x004fe20000000100 */
        /* <DEDUP_REMOVED lines=17> */
.L_x_8:
[----:B------:R-:W-:Y:S05]  /*0620*/  BSYNC.RECONVERGENT B0 ;  /* 0x0000000000007941 */ /* 0x000fea0003800200 */
.L_x_7:
        /* <DEDUP_REMOVED lines=15> */
.L_x_10:
[----:B------:R-:W-:Y:S01]  /*0720*/  FMUL.FTZ R5, R0, R3 ;  /* 0x0000000300057220 */ /* 0x000fe20000410000 */
[----:B------:R-:W-:-:S03]  /*0730*/  FMUL.FTZ R2, R3, 0.5 ;  /* 0x3f00000003027820 */ /* 0x000fc60000410000 */
[----:B------:R-:W-:-:S04]  /*0740*/  FFMA R0, -R5, R5, R0 ;  /* 0x0000000505007223 */ /* 0x000fc80000000100 */
[----:B------:R-:W-:-:S07]  /*0750*/  FFMA R5, R0, R2, R5 ;  /* 0x0000000200057223 */ /* 0x000fce0000000005 */
.L_x_11:
[----:B------:R-:W-:Y:S05]  /*0760*/  BSYNC.RECONVERGENT B0 ;  /* 0x0000000000007941 */ /* 0x000fea0003800200 */
.L_x_9:
        /* <DEDUP_REMOVED lines=23> */
.L_x_13:
[----:B------:R-:W-:Y:S05]  /*08e0*/  BSYNC.RECONVERGENT B0 ;  /* 0x0000000000007941 */ /* 0x000fea0003800200 */
.L_x_12:
        /* <DEDUP_REMOVED lines=15> */
.L_x_15:
[----:B------:R-:W-:Y:S01]  /*09e0*/  FMUL.FTZ R5, R0, R3 ;  /* 0x0000000300057220 */ /* 0x000fe20000410000 */
[----:B------:R-:W-:-:S03]  /*09f0*/  FMUL.FTZ R2, R3, 0.5 ;  /* 0x3f00000003027820 */ /* 0x000fc60000410000 */
[----:B------:R-:W-:-:S04]  /*0a00*/  FFMA R0, -R5, R5, R0 ;  /* 0x0000000505007223 */ /* 0x000fc80000000100 */
[----:B------:R-:W-:-:S07]  /*0a10*/  FFMA R5, R0, R2, R5 ;  /* 0x0000000200057223 */ /* 0x000fce0000000005 */
.L_x_16:
[----:B------:R-:W-:Y:S05]  /*0a20*/  BSYNC.RECONVERGENT B0 ;  /* 0x0000000000007941 */ /* 0x000fea0003800200 */
.L_x_14:
[----:B------:R-:W2:Y:S01]  /*0a30*/  LDG.E.64 R2, desc[UR8][R22.64+0x10] ;  /* 0x0000100816027981 */ /* 0x000ea2000c1e1b00 */
[CC--:B------:R-:W-:Y:S01]  /*0a40*/  FSETP.GEU.AND P1, PT, R5.reuse, R8.reuse, PT ;  /* 0x000000080500720b */ /* 0x0c0fe20003f2e000 */
[----:B------:R-:W-:Y:S03]  /*0a50*/  BSSY.RECONVERGENT B0, `(.L_x_17) ;  /* 0x0000015000007945 */ /* 0x000fe60003800200 */
[----:B------:R-:W-:Y:S01]  /*0a60*/  FSEL R8, R5, R8, !P1 ;  /* 0x0000000805087208 */ /* 0x000fe20004800000 */
[----:B--2---:R-:W-:Y:S01]  /*0a70*/  FADD R16, -R15, R3 ;  /* 0x000000030f107221 */ /* 0x004fe20000000100 */
[----:B------:R-:W-:Y:S01]  /*0a80*/  FADD R17, -R14, R2 ;  /* 0x000000020e117221 */ /* 0x000fe20000000100 */
[----:B------:R-:W-:Y:S02]  /*0a90*/  FADD R3, R11, -R15 ;  /* 0x8000000f0b037221 */ /* 0x000fe40000000000 */
[----:B------:R-:W-:-:S02]  /*0aa0*/  FMUL R0, R16, R16 ;  /* 0x0000001010007220 */ /* 0x000fc40000400000 */
[----:B------:R-:W-:Y:S02]  /*0ab0*/  FMUL R2, R16, R3 ;  /* 0x0000000310027220 */ /* 0x000fe40000400000 */
        /* <DEDUP_REMOVED lines=14> */
.L_x_18:
[----:B------:R-:W-:Y:S05]  /*0ba0*/  BSYNC.RECONVERGENT B0 ;  /* 0x0000000000007941 */ /* 0x000fea0003800200 */
.L_x_17:
        /* <DEDUP_REMOVED lines=12> */
[----:B------:R-:W-:Y:S01]  /*0c70*/  BSSY.RECONVERGENT B1, `(.L_x_21) ;  /* 0x0000003000017945 */ /* 0x000fe20003800200 */
[----:B------:R-:W-:-:S07]  /*0c80*/  MOV R2, 0xca0 ;  /* 0x00000ca000027802 */ /* 0x000fce0000000f00 */
[----:B------:R-:W-:Y:S05]  /*0c90*/  CALL.REL.NOINC `($__internal_0_$__cuda_sm20_sqrt_rn_f32_slowpath) ;  /* 0x0000000800fc7944 */ /* 0x000fea0003c00000 */
[----:B------:R-:W-:Y:S05]  /*0ca0*/  BSYNC.RECONVERGENT B1 ;  /* 0x0000000000017941 */ /* 0x000fea0003800200 */
.L_x_21:
[----:B------:R-:W-:Y:S01]  /*0cb0*/  MOV R3, R5 ;  /* 0x0000000500037202 */ /* 0x000fe20000000f00 */
[----:B------:R-:W-:Y:S06]  /*0cc0*/  BRA `(.L_x_22) ;  /* 0x0000000000107947 */ /* 0x000fec0003800000 */
.L_x_20:
[----:B------:R-:W-:Y:S01]  /*0cd0*/  FMUL.FTZ R3, R0, R5 ;  /* 0x0000000500037220 */ /* 0x000fe20000410000 */
[----:B------:R-:W-:-:S03]  /*0ce0*/  FMUL.FTZ R2, R5, 0.5 ;  /* 0x3f00000005027820 */ /* 0x000fc60000410000 */
[----:B------:R-:W-:-:S04]  /*0cf0*/  FFMA R0, -R3, R3, R0 ;  /* 0x0000000303007223 */ /* 0x000fc80000000100 */
[----:B------:R-:W-:-:S07]  /*0d00*/  FFMA R3, R0, R2, R3 ;  /* 0x0000000200037223 */ /* 0x000fce0000000003 */
.L_x_22:
[----:B------:R-:W-:Y:S05]  /*0d10*/  BSYNC.RECONVERGENT B0 ;  /* 0x0000000000007941 */ /* 0x000fea0003800200 */
.L_x_19:
[CC--:B------:R-:W-:Y:S02]  /*0d20*/  FSETP.GEU.AND P0, PT, R3.reuse, R8.reuse, PT ;  /* 0x000000080300720b */ /* 0x0c0fe40003f0e000 */
[----:B------:R-:W-:Y:S02]  /*0d30*/  IADD3 R22, P1, PT, R22, 0x20, RZ ;  /* 0x0000002016167810 */ /* 0x000fe40007f3e0ff */
[----:B------:R-:W-:Y:S02]  /*0d40*/  FSEL R8, R3, R8, !P0 ;  /* 0x0000000803087208 */ /* 0x000fe40004000000 */
[----:B------:R-:W-:Y:S01]  /*0d50*/  IADD3.X R23, PT, PT, RZ, R23, RZ, P1, !PT ;  /* 0x00000017ff177210 */ /* 0x000fe20000ffe4ff */
[----:B------:R-:W-:Y:S08]  /*0d60*/  BRA.U UP0, `(.L_x_23) ;  /* 0xfffffff5001c7547 */ /* 0x000ff0000b83ffff */
.L_x_1:
[----:B------:R-:W-:-:S09]  /*0d70*/  UISETP.NE.AND UP0, UPT, UR6, URZ, UPT ;  /* 0x000000ff0600728c */ /* 0x000fd2000bf05270 */
[----:B------:R-:W-:Y:S05]  /*0d80*/  BRA.U !UP0, `(.L_x_0) ;  /* 0x0000000908707547 */ /* 0x000fea000b800000 */
[----:B------:R-:W-:-:S09]  /*0d90*/  UISETP.NE.AND UP0, UPT, UR6, 0x1, UPT ;  /* 0x000000010600788c */ /* 0x000fd2000bf05270 */
[----:B------:R-:W-:Y:S05]  /*0da0*/  BRA.U !UP0, `(.L_x_24) ;  /* 0x0000000508987547 */ /* 0x000fea000b800000 */
[----:B------:R-:W0:Y:S01]  /*0db0*/  LDC.64 R22, c[0x0][0x380] ;  /* 0x0000e000ff167b82 */ /* 0x000e220000000a00 */
[C---:B------:R-:W-:Y:S02]  /*0dc0*/  IADD3 R0, P0, PT, R7.reuse, UR4, RZ ;  /* 0x0000000407007c10 */ /* 0x040fe4000ff1e0ff */
[----:B------:R-:W-:Y:S02]  /*0dd0*/  IADD3 R3, PT, PT, R7, UR4, RZ ;  /* 0x0000000407037c10 */ /* 0x000fe4000fffe0ff */
[----:B------:R-:W-:-:S03]  /*0de0*/  IADD3.X R2, PT, PT, RZ, RZ, RZ, P0, !PT ;  /* 0x000000ffff027210 */ /* 0x000fc600007fe4ff */
[----:B------:R-:W1:Y:S01]  /*0df0*/  LDC.64 R12, c[0x0][0x380] ;  /* 0x0000e000ff0c7b82 */ /* 0x000e620000000a00 */
[----:B0-----:R-:W-:-:S04]  /*0e00*/  LEA R22, P0, R0, R22, 0x3 ;  /* 0x0000001600167211 */ /* 0x001fc800078018ff */
[----:B------:R-:W-:Y:S01]  /*0e10*/  LEA.HI.X R23, R0, R23, R2, 0x3, P0 ;  /* 0x0000001700177211 */ /* 0x000fe200000f1c02 */
[----:B-1----:R-:W-:-:S04]  /*0e20*/  IMAD.WIDE.U32 R12, R3, 0x8, R12 ;  /* 0x00000008030c7825 */ /* 0x002fc800078e000c */
[----:B------:R-:W2:Y:S04]  /*0e30*/  LDG.E.64 R14, desc[UR8][R22.64+0x8] ;  /* 0x00000808160e7981 */ /* 0x000ea8000c1e1b00 */
[----:B------:R-:W2:Y:S04]  /*0e40*/  LDG.E.64 R16, desc[UR8][R12.64] ;  /* 0x000000080c107981 */ /* 0x000ea8000c1e1b00 */
[----:B------:R-:W3:Y:S01]  /*0e50*/  LDG.E R21, desc[UR8][R12.64+0x8] ;  /* 0x000008080c157981 */ /* 0x000ee2000c1e1900 */
[----:B------:R-:W-:Y:S01]  /*0e60*/  BSSY.RECONVERGENT B0, `(.L_x_25) ;  /* 0x0000014000007945 */ /* 0x000fe20003800200 */
[----:B--2---:R-:W-:Y:S01]  /*0e70*/  FADD R18, -R17, R15 ;  /* 0x0000000f11127221 */ /* 0x004fe20000000100 */
[----:B---3--:R-:W-:-:S03]  /*0e80*/  FADD R21, -R16, R21 ;  /* 0x0000001510157221 */ /* 0x008fc60000000100 */
[----:B------:R-:W-:-:S04]  /*0e90*/  FMUL R0, R18, R18 ;  /* 0x0000001212007220 */ /* 0x000fc80000400000 */
[----:B------:R-:W-:-:S04]  /*0ea0*/  FFMA R20, R21, R21, R0 ;  /* 0x0000001515147223 */ /* 0x000fc80000000000 */
[----:B------:R-:W0:Y:S01]  /*0eb0*/  MUFU.RCP R5, R20 ;  /* 0x0000001400057308 */ /* 0x000e220000001000 */
[----:B-----5:R-:W-:Y:S01]  /*0ec0*/  FADD R3, R11, -R17 ;  /* 0x800000110b037221 */ /* 0x020fe20000000000 */
[----:B------:R-:W-:-:S03]  /*0ed0*/  FADD R0, R10, -R16 ;  /* 0x800000100a007221 */ /* 0x000fc60000000000 */
[----:B------:R-:W-:-:S04]  /*0ee0*/  FMUL R2, R18, R3 ;  /* 0x0000000312027220 */ /* 0x000fc80000400000 */
[----:B------:R-:W-:-:S04]  /*0ef0*/  FFMA R3, R21, R0, R2 ;  /* 0x0000000015037223 */ /* 0x000fc80000000002 */
        /* <DEDUP_REMOVED lines=10> */
.L_x_26:
[----:B------:R-:W-:Y:S05]  /*0fa0*/  BSYNC.RECONVERGENT B0 ;  /* 0x0000000000007941 */ /* 0x000fea0003800200 */
.L_x_25:
        /* <DEDUP_REMOVED lines=15> */
.L_x_28:
[----:B------:R-:W-:Y:S01]  /*10a0*/  FMUL.FTZ R5, R0, R3 ;  /* 0x0000000300057220 */ /* 0x000fe20000410000 */
[----:B------:R-:W-:-:S03]  /*10b0*/  FMUL.FTZ R2, R3, 0.5 ;  /* 0x3f00000003027820 */ /* 0x000fc60000410000 */
[----:B------:R-:W-:-:S04]  /*10c0*/  FFMA R0, -R5, R5, R0 ;  /* 0x0000000505007223 */ /* 0x000fc80000000100 */
[----:B------:R-:W-:-:S07]  /*10d0*/  FFMA R5, R0, R2, R5 ;  /* 0x0000000200057223 */ /* 0x000fce0000000005 */
.L_x_29:
[----:B------:R-:W-:Y:S05]  /*10e0*/  BSYNC.RECONVERGENT B0 ;  /* 0x0000000000007941 */ /* 0x000fea0003800200 */
.L_x_27:
        /* <DEDUP_REMOVED lines=23> */
.L_x_31:
[----:B------:R-:W-:Y:S05]  /*1260*/  BSYNC.RECONVERGENT B0 ;  /* 0x0000000000007941 */ /* 0x000fea0003800200 */
.L_x_30:
        /* <DEDUP_REMOVED lines=16> */
.L_x_34:
[----:B------:R-:W-:Y:S01]  /*1370*/  MOV R3, R5 ;  /* 0x0000000500037202 */ /* 0x000fe20000000f00 */
[----:B------:R-:W-:Y:S06]  /*1380*/  BRA `(.L_x_35) ;  /* 0x0000000000107947 */ /* 0x000fec0003800000 */
.L_x_33:
[----:B------:R-:W-:Y:S01]  /*1390*/  FMUL.FTZ R3, R0, R5 ;  /* 0x0000000500037220 */ /* 0x000fe20000410000 */
[----:B------:R-:W-:-:S03]  /*13a0*/  FMUL.FTZ R2, R5, 0.5 ;  /* 0x3f00000005027820 */ /* 0x000fc60000410000 */
[----:B------:R-:W-:-:S04]  /*13b0*/  FFMA R0, -R3, R3, R0 ;  /* 0x0000000303007223 */ /* 0x000fc80000000100 */
[----:B------:R-:W-:-:S07]  /*13c0*/  FFMA R3, R0, R2, R3 ;  /* 0x0000000200037223 */ /* 0x000fce0000000003 */
.L_x_35:
[----:B------:R-:W-:Y:S05]  /*13d0*/  BSYNC.RECONVERGENT B0 ;  /* 0x0000000000007941 */ /* 0x000fea0003800200 */
.L_x_32:
[----:B------:R-:W-:Y:S01]  /*13e0*/  FSETP.GEU.AND P0, PT, R3, R8, PT ;  /* 0x000000080300720b */ /* 0x000fe20003f0e000 */
[----:B------:R-:W-:-:S03]  /*13f0*/  UIADD3 UR4, UPT, UPT, UR4, 0x2, URZ ;  /* 0x0000000204047890 */ /* 0x000fc6000fffe0ff */
[----:B------:R-:W-:-:S09]  /*1400*/  FSEL R8, R3, R8, !P0 ;  /* 0x0000000803087208 */ /* 0x000fd20004000000 */
.L_x_24:
[----:B------:R-:W-:-:S04]  /*1410*/  ULOP3.LUT UR5, UR5, 0x1, URZ, 0xc0, !UPT ;  /* 0x0000000105057892 */ /* 0x000fc8000f8ec0ff */
[----:B------:R-:W-:-:S09]  /*1420*/  UISETP.NE.U32.AND UP0, UPT, UR5, 0x1, UPT ;  /* 0x000000010500788c */ /* 0x000fd2000bf05070 */
[----:B------:R-:W-:Y:S05]  /*1430*/  BRA.U UP0, `(.L_x_0) ;  /* 0x0000000100c47547 */ /* 0x000fea000b800000 */
[----:B------:R-:W0:Y:S01]  /*1440*/  LDC.64 R12, c[0x0][0x380] ;  /* 0x0000e000ff0c7b82 */ /* 0x000e220000000a00 */
[----:B------:R-:W-:-:S05]  /*1450*/  IADD3 R7, PT, PT, R7, UR4, RZ ;  /* 0x0000000407077c10 */ /* 0x000fca000fffe0ff */
[----:B0-----:R-:W-:-:S05]  /*1460*/  IMAD.WIDE.U32 R12, R7, 0x8, R12 ;  /* 0x00000008070c7825 */ /* 0x001fca00078e000c */
[----:B------:R-:W2:Y:S04]  /*1470*/  LDG.E.64 R14, desc[UR8][R12.64] ;  /* 0x000000080c0e7981 */ /* 0x000ea8000c1e1b00 */
[----:B------:R-:W2:Y:S01]  /*1480*/  LDG.E.64 R2, desc[UR8][R12.64+0x8] ;  /* 0x000008080c027981 */ /* 0x000ea2000c1e1b00 */
[----:B------:R-:W-:Y:S01]  /*1490*/  BSSY.RECONVERGENT B0, `(.L_x_36) ;  /* 0x0000014000007945 */ /* 0x000fe20003800200 */
[----:B--2---:R-:W-:Y:S01]  /*14a0*/  FADD R16, -R15, R3 ;  /* 0x000000030f107221 */ /* 0x004fe20000000100 */
[----:B------:R-:W-:Y:S01]  /*14b0*/  FADD R7, -R14, R2 ;  /* 0x000000020e077221 */ /* 0x000fe20000000100 */
[----:B-----5:R-:W-:Y:S02]  /*14c0*/  FADD R3, R11, -R15 ;  /* 0x8000000f0b037221 */ /* 0x020fe40000000000 */
        /* <DEDUP_REMOVED lines=16> */
.L_x_37:
[----:B------:R-:W-:Y:S05]  /*15d0*/  BSYNC.RECONVERGENT B0 ;  /* 0x0000000000007941 */ /* 0x000fea0003800200 */
.L_x_36:
        /* <DEDUP_REMOVED lines=14> */
[----:B------:R-:W-:Y:S01]  /*16c0*/  MOV R3, R5 ;  /* 0x0000000500037202 */ /* 0x000fe20000000f00 */
[----:B------:R-:W-:Y:S06]  /*16d0*/  BRA `(.L_x_40) ;  /* 0x0000000000107947 */ /* 0x000fec0003800000 */
.L_x_39:
[----:B------:R-:W-:Y:S01]  /*16e0*/  FMUL.FTZ R3, R0, R5 ;  /* 0x0000000500037220 */ /* 0x000fe20000410000 */
[----:B------:R-:W-:-:S03]  /*16f0*/  FMUL.FTZ R2, R5, 0.5 ;  /* 0x3f00000005027820 */ /* 0x000fc60000410000 */
[----:B------:R-:W-:-:S04]  /*1700*/  FFMA R0, -R3, R3, R0 ;  /* 0x0000000303007223 */ /* 0x000fc80000000100 */
[----:B------:R-:W-:-:S07]  /*1710*/  FFMA R3, R0, R2, R3 ;  /* 0x0000000200037223 */ /* 0x000fce0000000003 */
.L_x_40:
[----:B------:R-:W-:Y:S05]  /*1720*/  BSYNC.RECONVERGENT B0 ;  /* 0x0000000000007941 */ /* 0x000fea0003800200 */
.L_x_38:
[----:B------:R-:W-:-:S04]  /*1730*/  FSETP.GEU.AND P0, PT, R3, R8, PT ;  /* 0x000000080300720b */ /* 0x000fc80003f0e000 */
[----:B------:R-:W-:-:S09]  /*1740*/  FSEL R8, R3, R8, !P0 ;  /* 0x0000000803087208 */ /* 0x000fd20004000000 */
.L_x_0:
[----:B------:R-:W0:Y:S01]  /*1750*/  LDCU UR4, c[0x0][0x394] ;  /* 0x00007280ff0477ac */ /* 0x000e220008000800 */
[----:B-----5:R-:W1:Y:S01]  /*1760*/  LDC.64 R10, c[0x0][0x398] ;  /* 0x0000e600ff0a7b82 */ /* 0x020e620000000a00 */
[----:B------:R-:W-:Y:S01]  /*1770*/  BSSY.RECONVERGENT B0, `(.L_x_41) ;  /* 0x000000f000007945 */ /* 0x000fe20003800200 */
[----:B0-----:R-:W-:-:S04]  /*1780*/  I2FP.F32.U32 R0, UR4 ;  /* 0x0000000400007c45 */ /* 0x001fc80008201000 */
[----:B------:R-:W0:Y:S01]  /*1790*/  MUFU.RCP R3, R0 ;  /* 0x0000000000037308 */ /* 0x000e220000001000 */
[----:B-1----:R-:W-:-:S07]  /*17a0*/  IMAD.WIDE.U32 R10, R4, 0x4, R10 ;  /* 0x00000004040a7825 */ /* 0x002fce00078e000a */
        /* <DEDUP_REMOVED lines=10> */
[----:B------:R-:W-:-:S07]  /*1850*/  MOV R3, R0 ;  /* 0x0000000000037202 */ /* 0x000fce0000000f00 */
.L_x_42:
[----:B------:R-:W-:Y:S05]  /*1860*/  BSYNC.RECONVERGENT B0 ;  /* 0x0000000000007941 */ /* 0x000fea0003800200 */
.L_x_41:
[----:B------:R-:W-:Y:S01]  /*1870*/  REDG.E.ADD.F32.FTZ.RN.STRONG.GPU desc[UR8][R10.64], R3 ;  /* 0x000000030a0079a6 */ /* 0x000fe2000c12f308 */
[----:B------:R-:W-:Y:S05]  /*1880*/  EXIT ;  /* 0x000000000000794d */ /* 0x000fea0003800000 */
        .weak           $__internal_0_$__cuda_sm20_sqrt_rn_f32_slowpath
        .type           $__internal_0_$__cuda_sm20_sqrt_rn_f32_slowpath,@function
        .size           $__internal_0_$__cuda_sm20_sqrt_rn_f32_slowpath,($__internal_1_$__cuda_sm3x_div_rn_noftz_f32_slowpath - $__internal_0_$__cuda_sm20_sqrt_rn_f32_slowpath)
$__internal_0_$__cuda_sm20_sqrt_rn_f32_slowpath:
[----:B------:R-:W-:-:S13]  /*1890*/  LOP3.LUT P0, RZ, R0, 0x7fffffff, RZ, 0xc0, !PT ;  /* 0x7fffffff00ff7812 */ /* 0x000fda000780c0ff */
[----:B------:R-:W-:Y:S01]  /*18a0*/  @!P0 MOV R5, R0 ;  /* 0x0000000000058202 */ /* 0x000fe20000000f00 */
[----:B------:R-:W-:Y:S06]  /*18b0*/  @!P0 BRA `(.L_x_43) ;  /* 0x0000000000408947 */ /* 0x000fec0003800000 */
[----:B------:R-:W-:-:S13]  /*18c0*/  FSETP.GEU.FTZ.AND P0, PT, R0, RZ, PT ;  /* 0x000000ff0000720b */ /* 0x000fda0003f1e000 */
[----:B------:R-:W-:Y:S01]  /*18d0*/  @!P0 MOV R5, 0x7fffffff ;  /* 0x7fffffff00058802 */ /* 0x000fe20000000f00 */
[----:B------:R-:W-:Y:S06]  /*18e0*/  @!P0 BRA `(.L_x_43) ;  /* 0x0000000000348947 */ /* 0x000fec0003800000 */
[----:B------:R-:W-:-:S13]  /*18f0*/  FSETP.GTU.FTZ.AND P0, PT, |R0|, +INF , PT ;  /* 0x7f8000000000780b */ /* 0x000fda0003f1c200 */
[----:B------:R-:W-:Y:S01]  /*1900*/  @P0 FADD.FTZ R5, R0, 1 ;  /* 0x3f80000000050421 */ /* 0x000fe20000010000 */
[----:B------:R-:W-:Y:S06]  /*1910*/  @P0 BRA `(.L_x_43) ;  /* 0x0000000000280947 */ /* 0x000fec0003800000 */
[----:B------:R-:W-:-:S13]  /*1920*/  FSETP.NEU.FTZ.AND P0, PT, |R0|, +INF , PT ;  /* 0x7f8000000000780b */ /* 0x000fda0003f1d200 */
[----:B------:R-:W-:-:S04]  /*1930*/  @P0 FFMA R6, R0, 1.84467440737095516160e+19, RZ ;  /* 0x5f80000000060823 */ /* 0x000fc800000000ff */
[----:B------:R-:W0:Y:S02]  /*1940*/  @P0 MUFU.RSQ R5, R6 ;  /* 0x0000000600050308 */ /* 0x000e240000001400 */
[----:B0-----:R-:W-:Y:S01]  /*1950*/  @P0 FMUL.FTZ R3, R6, R5 ;  /* 0x0000000506030220 */ /* 0x001fe20000410000 */
[----:B------:R-:W-:Y:S01]  /*1960*/  @P0 FMUL.FTZ R13, R5, 0.5 ;  /* 0x3f000000050d0820 */ /* 0x000fe20000410000 */
[----:B------:R-:W-:Y:S02]  /*1970*/  @!P0 MOV R5, R0 ;  /* 0x0000000000058202 */ /* 0x000fe40000000f00 */
[----:B------:R-:W-:-:S04]  /*1980*/  @P0 FADD.FTZ R9, -R3, -RZ ;  /* 0x800000ff03090221 */ /* 0x000fc80000010100 */
[----:B------:R-:W-:-:S04]  /*1990*/  @P0 FFMA R12, R3, R9, R6 ;  /* 0x00000009030c0223 */ /* 0x000fc80000000006 */
[----:B------:R-:W-:-:S04]  /*19a0*/  @P0 FFMA R12, R12, R13, R3 ;  /* 0x0000000d0c0c0223 */ /* 0x000fc80000000003 */
[----:B------:R-:W-:-:S07]  /*19b0*/  @P0 FMUL.FTZ R5, R12, 2.3283064365386962891e-10 ;  /* 0x2f8000000c050820 */ /* 0x000fce0000410000 */
.L_x_43:
[----:B------:R-:W-:-:S04]  /*19c0*/  HFMA2 R3, -RZ, RZ, 0, 0 ;  /* 0x00000000ff037431 */ /* 0x000fc800000001ff */
[----:B------:R-:W-:Y:S05]  /*19d0*/  RET.REL.NODEC R2 `(spd_pairwise) ;  /* 0xffffffe402887950 */ /* 0x000fea0003c3ffff */
        .weak           $__internal_1_$__cuda_sm3x_div_rn_noftz_f32_slowpath
        .type           $__internal_1_$__cuda_sm3x_div_rn_noftz_f32_slowpath,@function
        .size           $__internal_1_$__cuda_sm3x_div_rn_noftz_f32_slowpath,(.L_x_111 - $__internal_1_$__cuda_sm3x_div_rn_noftz_f32_slowpath)
$__internal_1_$__cuda_sm3x_div_rn_noftz_f32_slowpath:
[----:B------:R-:W-:Y:S01]  /*19e0*/  SHF.R.U32.HI R2, RZ, 0x17, R0 ;  /* 0x00000017ff027819 */ /* 0x000fe20000011600 */
[----:B------:R-:W-:Y:S01]  /*19f0*/  BSSY.RECONVERGENT B1, `(.L_x_44) ;  /* 0x0000062000017945 */ /* 0x000fe20003800200 */
[----:B------:R-:W-:Y:S02]  /*1a00*/  SHF.R.U32.HI R9, RZ, 0x17, R3 ;  /* 0x00000017ff097819 */ /* 0x000fe40000011603 */
[----:B------:R-:W-:Y:S02]  /*1a10*/  LOP3.LUT R2, R2, 0xff, RZ, 0xc0, !PT ;  /* 0x000000ff02027812 */ /* 0x000fe400078ec0ff */
[----:B------:R-:W-:Y:S02]  /*1a20*/  LOP3.LUT R9, R9, 0xff, RZ, 0xc0, !PT ;  /* 0x000000ff09097812 */ /* 0x000fe400078ec0ff */
[----:B------:R-:W-:Y:S02]  /*1a30*/  IADD3 R12, PT, PT, R2, -0x1, RZ ;  /* 0xffffffff020c7810 */ /* 0x000fe40007ffe0ff */
[----:B------:R-:W-:-:S02]  /*1a40*/  IADD3 R13, PT, PT, R9, -0x1, RZ ;  /* 0xffffffff090d7810 */ /* 0x000fc40007ffe0ff */
[----:B------:R-:W-:-:S04]  /*1a50*/  ISETP.GT.U32.AND P0, PT, R12, 0xfd, PT ;  /* 0x000000fd0c00780c */ /* 0x000fc80003f04070 */
[----:B------:R-:W-:-:S13]  /*1a60*/  ISETP.GT.U32.OR P0, PT, R13, 0xfd, P0 ;  /* 0x000000fd0d00780c */ /* 0x000fda0000704470 */
[----:B------:R-:W-:Y:S01]  /*1a70*/  @!P0 MOV R5, RZ ;  /* 0x000000ff00058202 */ /* 0x000fe20000000f00 */
[----:B------:R-:W-:Y:S06]  /*1a80*/  @!P0 BRA `(.L_x_45) ;  /* 0x00000000005c8947 */ /* 0x000fec0003800000 */
[----:B------:R-:W-:Y:S02]  /*1a90*/  FSETP.GTU.FTZ.AND P0, PT, |R3|, +INF , PT ;  /* 0x7f8000000300780b */ /* 0x000fe40003f1c200 */
[----:B------:R-:W-:-:S04]  /*1aa0*/  FSETP.GTU.FTZ.AND P1, PT, |R0|, +INF , PT ;  /* 0x7f8000000000780b */ /* 0x000fc80003f3c200 */
[----:B------:R-:W-:-:S13]  /*1ab0*/  PLOP3.LUT P0, PT, P0, P1, PT, 0xf8, 0x8f ;  /* 0x00000000008f781c */ /* 0x000fda0000703f70 */
[----:B------:R-:W-:Y:S05]  /*1ac0*/  @P0 BRA `(.L_x_46) ;  /* 0x00000004004c0947 */ /* 0x000fea0003800000 */
[----:B------:R-:W-:-:S13]  /*1ad0*/  LOP3.LUT P0, RZ, R0, 0x7fffffff, R3, 0xc8, !PT ;  /* 0x7fffffff00ff7812 */ /* 0x000fda000780c803 */
[----:B------:R-:W-:Y:S05]  /*1ae0*/  @!P0 BRA `(.L_x_47) ;  /* 0x00000004003c8947 */ /* 0x000fea0003800000 */
[C---:B------:R-:W-:Y:S02]  /*1af0*/  FSETP.NEU.FTZ.AND P2, PT, |R3|.reuse, +INF , PT ;  /* 0x7f8000000300780b */ /* 0x040fe40003f5d200 */
[----:B------:R-:W-:Y:S02]  /*1b00*/  FSETP.NEU.FTZ.AND P1, PT, |R0|, +INF , PT ;  /* 0x7f8000000000780b */ /* 0x000fe40003f3d200 */
[----:B------:R-:W-:-:S11]  /*1b10*/  FSETP.NEU.FTZ.AND P0, PT, |R3|, +INF , PT ;  /* 0x7f8000000300780b */ /* 0x000fd60003f1d200 */
[----:B------:R-:W-:Y:S05]  /*1b20*/  @!P1 BRA !P2, `(.L_x_47) ;  /* 0x00000004002c9947 */ /* 0x000fea0005000000 */
[----:B------:R-:W-:-:S04]  /*1b30*/  LOP3.LUT P2, RZ, R3, 0x7fffffff, RZ, 0xc0, !PT ;  /* 0x7fffffff03ff7812 */ /* 0x000fc8000784c0ff */
[----:B------:R-:W-:-:S13]  /*1b40*/  PLOP3.LUT P1, PT, P1, P2, PT, 0x2f, 0xf2 ;  /* 0x0000000000f2781c */ /* 0x000fda0000f24577 */
[----:B------:R-:W-:Y:S05]  /*1b50*/  @P1 BRA `(.L_x_48) ;  /* 0x0000000400181947 */ /* 0x000fea0003800000 */
[----:B------:R-:W-:-:S04]  /*1b60*/  LOP3.LUT P1, RZ, R0, 0x7fffffff, RZ, 0xc0, !PT ;  /* 0x7fffffff00ff7812 */ /* 0x000fc8000782c0ff */
[----:B------:R-:W-:-:S13]  /*1b70*/  PLOP3.LUT P0, PT, P0, P1, PT, 0x2f, 0xf2 ;  /* 0x0000000000f2781c */ /* 0x000fda0000702577 */
[----:B------:R-:W-:Y:S05]  /*1b80*/  @P0 BRA `(.L_x_49) ;  /* 0x0000000400000947 */ /* 0x000fea0003800000 */
[----:B------:R-:W-:Y:S02]  /*1b90*/  ISETP.GE.AND P0, PT, R13, RZ, PT ;  /* 0x000000ff0d00720c */ /* 0x000fe40003f06270 */
[----:B------:R-:W-:-:S11]  /*1ba0*/  ISETP.GE.AND P1, PT, R12, RZ, PT ;  /* 0x000000ff0c00720c */ /* 0x000fd60003f26270 */
[----:B------:R-:W-:Y:S01]  /*1bb0*/  @P0 MOV R5, RZ ;  /* 0x000000ff00050202 */ /* 0x000fe20000000f00 */
[----:B------:R-:W-:Y:S01]  /*1bc0*/  @!P0 FFMA R3, R3, 1.84467440737095516160e+19, RZ ;  /* 0x5f80000003038823 */ /* 0x000fe200000000ff */
[----:B------:R-:W-:Y:S01]  /*1bd0*/  @!P0 MOV R5, 0xffffffc0 ;  /* 0xffffffc000058802 */ /* 0x000fe20000000f00 */
[----:B------:R-:W-:-:S03]  /*1be0*/  @!P1 FFMA R0, R0, 1.84467440737095516160e+19, RZ ;  /* 0x5f80000000009823 */ /* 0x000fc600000000ff */
[----:B------:R-:W-:-:S07]  /*1bf0*/  @!P1 IADD3 R5, PT, PT, R5, 0x40, RZ ;  /* 0x0000004005059810 */ /* 0x000fce0007ffe0ff */
.L_x_45:
[----:B------:R-:W-:Y:S01]  /*1c00*/  LEA R13, R2, 0xc0800000, 0x17 ;  /* 0xc0800000020d7811 */ /* 0x000fe200078eb8ff */
[----:B------:R-:W-:Y:S01]  /*1c10*/  BSSY.RECONVERGENT B2, `(.L_x_50) ;  /* 0x0000036000027945 */ /* 0x000fe20003800200 */
[----:B------:R-:W-:Y:S02]  /*1c20*/  IADD3 R9, PT, PT, R9, -0x7f, RZ ;  /* 0xffffff8109097810 */ /* 0x000fe40007ffe0ff */
[----:B------:R-:W-:-:S03]  /*1c30*/  IADD3 R20, PT, PT, -R13, R0, RZ ;  /* 0x000000000d147210 */ /* 0x000fc60007ffe1ff */
[C---:B------:R-:W-:Y:S01]  /*1c40*/  IMAD R0, R9.reuse, -0x800000, R3 ;  /* 0xff80000009007824 */ /* 0x040fe200078e0203 */
[----:B------:R0:W1:Y:S01]  /*1c50*/  MUFU.RCP R12, R20 ;  /* 0x00000014000c7308 */ /* 0x0000620000001000 */
[----:B------:R-:W-:Y:S01]  /*1c60*/  FADD.FTZ R13, -R20, -RZ ;  /* 0x800000ff140d7221 */ /* 0x000fe20000010100 */
[----:B0-----:R-:W-:-:S04]  /*1c70*/  IADD3 R20, PT, PT, R9, 0x7f, -R2 ;  /* 0x0000007f09147810 */ /* 0x001fc80007ffe802 */
[----:B------:R-:W-:Y:S01]  /*1c80*/  IADD3 R5, PT, PT, R20, R5, RZ ;  /* 0x0000000514057210 */ /* 0x000fe20007ffe0ff */
[----:B-1----:R-:W-:-:S04]  /*1c90*/  FFMA R19, R12, R13, 1 ;  /* 0x3f8000000c137423 */ /* 0x002fc8000000000d */
[----:B------:R-:W-:-:S04]  /*1ca0*/  FFMA R19, R12, R19, R12 ;  /* 0x000000130c137223 */ /* 0x000fc8000000000c */
[----:B------:R-:W-:-:S04]  /*1cb0*/  FFMA R12, R0, R19, RZ ;  /* 0x00000013000c7223 */ /* 0x000fc800000000ff */
[----:B------:R-:W-:-:S04]  /*1cc0*/  FFMA R3, R13, R12, R0 ;  /* 0x0000000c0d037223 */ /* 0x000fc80000000000 */
[----:B------:R-:W-:-:S04]  /*1cd0*/  FFMA R12, R19, R3, R12 ;  /* 0x00000003130c7223 */ /* 0x000fc8000000000c */
[----:B------:R-:W-:-:S04]  /*1ce0*/  FFMA R13, R13, R12, R0 ;  /* 0x0000000c0d0d7223 */ /* 0x000fc80000000000 */
[----:B------:R-:W-:-:S05]  /*1cf0*/  FFMA R0, R19, R13, R12 ;  /* 0x0000000d13007223 */ /* 0x000fca000000000c */
[----:B------:R-:W-:-:S04]  /*1d00*/  SHF.R.U32.HI R2, RZ, 0x17, R0 ;  /* 0x00000017ff027819 */ /* 0x000fc80000011600 */
[----:B------:R-:W-:-:S04]  /*1d10*/  LOP3.LUT R2, R2, 0xff, RZ, 0xc0, !PT ;  /* 0x000000ff02027812 */ /* 0x000fc800078ec0ff */
[----:B------:R-:W-:-:S04]  /*1d20*/  IADD3 R2, PT, PT, R2, R5, RZ ;  /* 0x0000000502027210 */ /* 0x000fc80007ffe0ff */
[----:B------:R-:W-:-:S04]  /*1d30*/  IADD3 R3, PT, PT, R2, -0x1, RZ ;  /* 0xffffffff02037810 */ /* 0x000fc80007ffe0ff */
[----:B------:R-:W-:-:S13]  /*1d40*/  ISETP.GE.U32.AND P0, PT, R3, 0xfe, PT ;  /* 0x000000fe0300780c */ /* 0x000fda0003f06070 */
[----:B------:R-:W-:Y:S05]  /*1d50*/  @!P0 BRA `(.L_x_51) ;  /* 0x0000000000808947 */ /* 0x000fea0003800000 */
[----:B------:R-:W-:-:S13]  /*1d60*/  ISETP.GT.AND P0, PT, R2, 0xfe, PT ;  /* 0x000000fe0200780c */ /* 0x000fda0003f04270 */
[----:B------:R-:W-:Y:S05]  /*1d70*/  @P0 BRA `(.L_x_52) ;  /* 0x00000000006c0947 */ /* 0x000fea0003800000 */
[----:B------:R-:W-:-:S13]  /*1d80*/  ISETP.GE.AND P0, PT, R2, 0x1, PT ;  /* 0x000000010200780c */ /* 0x000fda0003f06270 */
[----:B------:R-:W-:Y:S05]  /*1d90*/  @P0 BRA `(.L_x_53) ;  /* 0x0000000000740947 */ /* 0x000fea0003800000 */
[----:B------:R-:W-:Y:S02]  /*1da0*/  ISETP.GE.AND P0, PT, R2, -0x18, PT ;  /* 0xffffffe80200780c */ /* 0x000fe40003f06270 */
[----:B------:R-:W-:-:S11]  /*1db0*/  LOP3.LUT R0, R0, 0x80000000, RZ, 0xc0, !PT ;  /* 0x8000000000007812 */ /* 0x000fd600078ec0ff */
[----:B------:R-:W-:Y:S05]  /*1dc0*/  @!P0 BRA `(.L_x_53) ;  /* 0x0000000000688947 */ /* 0x000fea0003800000 */
[CCC-:B------:R-:W-:Y:S01]  /*1dd0*/  FFMA.RZ R3, R19.reuse, R13.reuse, R12.reuse ;  /* 0x0000000d13037223 */ /* 0x1c0fe2000000c00c */
[C---:B------:R-:W-:Y:S01]  /*1de0*/  IADD3 R9, PT, PT, R2.reuse, 0x20, RZ ;  /* 0x0000002002097810 */ /* 0x040fe20007ffe0ff */
[CCC-:B------:R-:W-:Y:S01]  /*1df0*/  FFMA.RP R5, R19.reuse, R13.reuse, R12.reuse ;  /* 0x0000000d13057223 */ /* 0x1c0fe2000000800c */
[----:B------:R-:W-:Y:S01]  /*1e00*/  FFMA.RM R12, R19, R13, R12 ;  /* 0x0000000d130c7223 */ /* 0x000fe2000000400c */
[C---:B------:R-:W-:Y:S02]  /*1e10*/  ISETP.NE.AND P2, PT, R2.reuse, RZ, PT ;  /* 0x000000ff0200720c */ /* 0x040fe40003f45270 */
[----:B------:R-:W-:Y:S02]  /*1e20*/  LOP3.LUT R3, R3, 0x7fffff, RZ, 0xc0, !PT ;  /* 0x007fffff03037812 */ /* 0x000fe400078ec0ff */
[----:B------:R-:W-:Y:S02]  /*1e30*/  ISETP.NE.AND P1, PT, R2, RZ, PT ;  /* 0x000000ff0200720c */ /* 0x000fe40003f25270 */
[----:B------:R-:W-:-:S02]  /*1e40*/  LOP3.LUT R20, R3, 0x800000, RZ, 0xfc, !PT ;  /* 0x0080000003147812 */ /* 0x000fc400078efcff */
[----:B------:R-:W-:Y:S02]  /*1e50*/  IADD3 R2, PT, PT, -R2, RZ, RZ ;  /* 0x000000ff02027210 */ /* 0x000fe40007ffe1ff */
[----:B------:R-:W-:Y:S02]  /*1e60*/  SHF.L.U32 R9, R20, R9, RZ ;  /* 0x0000000914097219 */ /* 0x000fe400000006ff */
[----:B------:R-:W-:Y:S02]  /*1e70*/  FSETP.NEU.FTZ.AND P0, PT, R5, R12, PT ;  /* 0x0000000c0500720b */ /* 0x000fe40003f1d000 */
[----:B------:R-:W-:Y:S02]  /*1e80*/  SEL R5, R2, RZ, P2 ;  /* 0x000000ff02057207 */ /* 0x000fe40001000000 */
[----:B------:R-:W-:Y:S02]  /*1e90*/  ISETP.NE.AND P1, PT, R9, RZ, P1 ;  /* 0x000000ff0900720c */ /* 0x000fe40000f25270 */
[----:B------:R-:W-:-:S02]  /*1ea0*/  SHF.R.U32.HI R5, RZ, R5, R20 ;  /* 0x00000005ff057219 */ /* 0x000fc40000011614 */
[----:B------:R-:W-:Y:S02]  /*1eb0*/  PLOP3.LUT P0, PT, P0, P1, PT, 0xf8, 0x8f ;  /* 0x00000000008f781c */ /* 0x000fe40000703f70 */
[----:B------:R-:W-:Y:S02]  /*1ec0*/  SHF.R.U32.HI R3, RZ, 0x1, R5 ;  /* 0x00000001ff037819 */ /* 0x000fe40000011605 */
[----:B------:R-:W-:-:S04]  /*1ed0*/  SEL R2, RZ, 0x1, !P0 ;  /* 0x00000001ff027807 */ /* 0x000fc80004000000 */
[----:B------:R-:W-:-:S04]  /*1ee0*/  LOP3.LUT R2, R2, 0x1, R3, 0xf8, !PT ;  /* 0x0000000102027812 */ /* 0x000fc800078ef803 */
[----:B------:R-:W-:-:S04]  /*1ef0*/  LOP3.LUT R2, R2, R5, RZ, 0xc0, !PT ;  /* 0x0000000502027212 */ /* 0x000fc800078ec0ff */
[----:B------:R-:W-:-:S04]  /*1f00*/  IADD3 R3, PT, PT, R3, R2, RZ ;  /* 0x0000000203037210 */ /* 0x000fc80007ffe0ff */
[----:B------:R-:W-:Y:S01]  /*1f10*/  LOP3.LUT R0, R3, R0, RZ, 0xfc, !PT ;  /* 0x0000000003007212 */ /* 0x000fe200078efcff */
[----:B------:R-:W-:Y:S06]  /*1f20*/  BRA `(.L_x_53) ;  /* 0x0000000000107947 */ /* 0x000fec0003800000 */
.L_x_52:
[----:B------:R-:W-:-:S04]  /*1f30*/  LOP3.LUT R0, R0, 0x80000000, RZ, 0xc0, !PT ;  /* 0x8000000000007812 */ /* 0x000fc800078ec0ff */
[----:B------:R-:W-:Y:S01]  /*1f40*/  LOP3.LUT R0, R0, 0x7f800000, RZ, 0xfc, !PT ;  /* 0x7f80000000007812 */ /* 0x000fe200078efcff */
[----:B------:R-:W-:Y:S06]  /*1f50*/  BRA `(.L_x_53) ;  /* 0x0000000000047947 */ /* 0x000fec0003800000 */
.L_x_51:
[----:B------:R-:W-:-:S07]  /*1f60*/  LEA R0, R5, R0, 0x17 ;  /* 0x0000000005007211 */ /* 0x000fce00078eb8ff */
.L_x_53:
[----:B------:R-:W-:Y:S05]  /*1f70*/  BSYNC.RECONVERGENT B2 ;  /* 0x0000000000027941 */ /* 0x000fea0003800200 */
.L_x_50:
[----:B------:R-:W-:Y:S05]  /*1f80*/  BRA `(.L_x_54) ;  /* 0x0000000000207947 */ /* 0x000fea0003800000 */
.L_x_49:
[----:B------:R-:W-:-:S04]  /*1f90*/  LOP3.LUT R0, R0, 0x80000000, R3, 0x48, !PT ;  /* 0x8000000000007812 */ /* 0x000fc800078e4803 */
[----:B------:R-:W-:Y:S01]  /*1fa0*/  LOP3.LUT R0, R0, 0x7f800000, RZ, 0xfc, !PT ;  /* 0x7f80000000007812 */ /* 0x000fe200078efcff */
[----:B------:R-:W-:Y:S06]  /*1fb0*/  BRA `(.L_x_54) ;  /* 0x0000000000147947 */ /* 0x000fec0003800000 */
.L_x_48:
[----:B------:R-:W-:Y:S01]  /*1fc0*/  LOP3.LUT R0, R0, 0x80000000, R3, 0x48, !PT ;  /* 0x8000000000007812 */ /* 0x000fe200078e4803 */
[----:B------:R-:W-:Y:S06]  /*1fd0*/  BRA `(.L_x_54) ;  /* 0x00000000000c7947 */ /* 0x000fec0003800000 */
.L_x_47:
[----:B------:R-:W0:Y:S01]  /*1fe0*/  MUFU.RSQ R0, -QNAN ;  /* 0xffc0000000007908 */ /* 0x000e220000001400 */
[----:B------:R-:W-:Y:S05]  /*1ff0*/  BRA `(.L_x_54) ;  /* 0x0000000000047947 */ /* 0x000fea0003800000 */
.L_x_46:
[----:B------:R-:W-:-:S07]  /*2000*/  FADD.FTZ R0, R3, R0 ;  /* 0x0000000003007221 */ /* 0x000fce0000010000 */
.L_x_54:
[----:B------:R-:W-:Y:S05]  /*2010*/  BSYNC.RECONVERGENT B1 ;  /* 0x0000000000017941 */ /* 0x000fea0003800200 */
.L_x_44:
[----:B------:R-:W-:Y:S01]  /*2020*/  HFMA2 R3, -RZ, RZ, 0, 0 ;  /* 0x00000000ff037431 */ /* 0x000fe200000001ff */
[----:B------:R-:W-:-:S04]  /*2030*/  MOV R2, R6 ;  /* 0x0000000600027202 */ /* 0x000fc80000000f00 */
[----:B0-----:R-:W-:Y:S05]  /*2040*/  RET.REL.NODEC R2 `(spd_pairwise) ;  /* 0xffffffdc02ec7950 */ /* 0x001fea0003c3ffff */
.L_x_55:
[----:B------:R-:W-:-:S00]  /*2050*/  BRA `(.L_x_55) ;  /* 0xfffffffc00fc7947 */ /* 0x000fc0000383ffff */
[----:B------:R-:W-:-:S00]  /*2060*/  NOP ;  /* 0x0000000000007918 */ /* 0x000fc00000000000 */
        /* <DEDUP_REMOVED lines=9> */
.L_x_111:


//--------------------- .text.spd_cross_product   --------------------------
	.section	.text.spd_cross_product,"ax",@progbits
	.align	128
        .global         spd_cross_product
        .type           spd_cross_product,@function
        .size           spd_cross_product,(.L_x_113 - spd_cross_product)
        .other          spd_cross_product,@"STO_CUDA_ENTRY STV_DEFAULT"
spd_cross_product:
.text.spd_cross_product:
[----:B------:R-:W-:Y:S01]  /*0000*/  LDC R1, c[0x0][0x37c] ;  /* 0x0000df00ff017b82 */ /* 0x000fe20000000800 */
[----:B------:R-:W0:Y:S07]  /*0010*/  S2R R2, SR_CTAID.Y ;  /* 0x0000000000027919 */ /* 0x000e2e0000002600 */
[----:B------:R-:W1:Y:S01]  /*0020*/  S2UR UR6, SR_CTAID.X ;  /* 0x00000000000679c3 */ /* 0x000e620000002500 */
[----:B------:R-:W0:Y:S01]  /*0030*/  LDCU UR4, c[0x0][0x388] ;  /* 0x00007100ff0477ac */ /* 0x000e220008000800 */
[----:B------:R-:W2:Y:S06]  /*0040*/  S2R R0, SR_TID.X ;  /* 0x0000000000007919 */ /* 0x000eac0000002100 */
[----:B------:R-:W1:Y:S02]  /*0050*/  LDC.64 R4, c[0x0][0x398] ;  /* 0x0000e600ff047b82 */ /* 0x000e640000000a00 */
[----:B-1----:R-:W-:-:S04]  /*0060*/  ISETP.LE.AND P0, PT, R4, UR6, PT ;  /* 0x0000000604007c0c */ /* 0x002fc8000bf03270 */
[----:B0-----:R-:W-:-:S04]  /*0070*/  ISETP.GE.OR P0, PT, R2, UR4, P0 ;  /* 0x0000000402007c0c */ /* 0x001fc80008706670 */
[----:B--2---:R-:W-:-:S13]  /*0080*/  ISETP.GE.OR P0, PT, R0, R5, P0 ;  /* 0x000000050000720c */ /* 0x004fda0000706670 */
[----:B------:R-:W-:Y:S05]  /*0090*/  @P0 EXIT ;  /* 0x000000000000094d */ /* 0x000fea0003800000 */
[----:B------:R-:W0:Y:S01]  /*00a0*/  LDC.64 R12, c[0x0][0x390] ;  /* 0x0000e400ff0c7b82 */ /* 0x000e220000000a00 */
[C---:B------:R-:W-:Y:S01]  /*00b0*/  ISETP.GE.U32.AND P0, PT, R5.reuse, 0x2, PT ;  /* 0x000000020500780c */ /* 0x040fe20003f06070 */
[----:B------:R-:W-:Y:S01]  /*00c0*/  IMAD R3, R5, UR6, R0 ;  /* 0x0000000605037c24 */ /* 0x000fe2000f8e0200 */
[----:B------:R-:W1:Y:S01]  /*00d0*/  LDCU.64 UR4, c[0x0][0x358] ;  /* 0x00006b00ff0477ac */ /* 0x000e620008000a00 */
[----:B------:R-:W-:Y:S02]  /*00e0*/  MOV R20, 0x7f7fffff ;  /* 0x7f7fffff00147802 */ /* 0x000fe40000000f00 */
[----:B0-----:R-:W-:-:S08]  /*00f0*/  IMAD.WIDE.U32 R12, R3, 0x8, R12 ;  /* 0x00000008030c7825 */ /* 0x001fd000078e000c */
[----:B-1----:R-:W-:Y:S05]  /*0100*/  @!P0 BRA `(.L_x_56) ;  /* 0x00000014006c8947 */ /* 0x002fea0003800000 */
[----:B------:R-:W5:Y:S01]  /*0110*/  LDG.E.64 R12, desc[UR4][R12.64] ;  /* 0x000000040c0c7981 */ /* 0x000f62000c1e1b00 */
[C---:B------:R-:W-:Y:S01]  /*0120*/  IADD3 R0, PT, PT, R5.reuse, -0x2, RZ ;  /* 0xfffffffe05007810 */ /* 0x040fe20007ffe0ff */
[----:B------:R-:W-:Y:S01]  /*0130*/  HFMA2 R19, -RZ, RZ, 0, 0 ;  /* 0x00000000ff137431 */ /* 0x000fe200000001ff */
[----:B------:R-:W-:Y:S01]  /*0140*/  IADD3 R11, PT, PT, R5, -0x1, RZ ;  /* 0xffffffff050b7810 */ /* 0x000fe20007ffe0ff */
[----:B------:R-:W-:Y:S01]  /*0150*/  IMAD R18, R2, R5, RZ ;  /* 0x0000000502127224 */ /* 0x000fe200078e02ff */
[----:B------:R-:W-:Y:S02]  /*0160*/  ISETP.GE.U32.AND P0, PT, R0, 0x3, PT ;  /* 0x000000030000780c */ /* 0x000fe40003f06070 */
[----:B------:R-:W-:Y:S02]  /*0170*/  MOV R20, 0x7f7fffff ;  /* 0x7f7fffff00147802 */ /* 0x000fe40000000f00 */
[----:B------:R-:W-:-:S09]  /*0180*/  LOP3.LUT R23, R11, 0x3, RZ, 0xc0, !PT ;  /* 0x000000030b177812 */ /* 0x000fd200078ec0ff */
[----:B------:R-:W-:Y:S05]  /*0190*/  @!P0 BRA `(.L_x_57) ;  /* 0x0000000800e48947 */ /* 0x000fea0003800000 */
[----:B------:R-:W0:Y:S01]  /*01a0*/  LDC.64 R4, c[0x0][0x380] ;  /* 0x0000e000ff047b82 */ /* 0x000e220000000a00 */
[----:B------:R-:W-:Y:S02]  /*01b0*/  LOP3.LUT R19, R11, 0xfffffffc, RZ, 0xc0, !PT ;  /* 0xfffffffc0b137812 */ /* 0x000fe400078ec0ff */
[----:B------:R-:W-:Y:S02]  /*01c0*/  MOV R20, 0x7f7fffff ;  /* 0x7f7fffff00147802 */ /* 0x000fe40000000f00 */
[----:B------:R-:W-:Y:S01]  /*01d0*/  IADD3 R22, PT, PT, -R19, RZ, RZ ;  /* 0x000000ff13167210 */ /* 0x000fe20007ffe1ff */
[----:B0-----:R-:W-:-:S03]  /*01e0*/  IMAD.WIDE.U32 R4, R18, 0x8, R4 ;  /* 0x0000000812047825 */ /* 0x001fc600078e0004 */
[----:B------:R-:W-:-:S04]  /*01f0*/  IADD3 R26, P0, PT, R4, 0x10, RZ ;  /* 0x00000010041a7810 */ /* 0x000fc80007f1e0ff */
[----:B------:R-:W-:-:S09]  /*0200*/  IADD3.X R27, PT, PT, RZ, R5, RZ, P0, !PT ;  /* 0x00000005ff1b7210 */ /* 0x000fd200007fe4ff */
.L_x_78:
[----:B------:R-:W2:Y:S04]  /*0210*/  LDG.E.64 R16, desc[UR4][R26.64+-0x10] ;  /* 0xfffff0041a107981 */ /* 0x000ea8000c1e1b00 */
[----:B------:R-:W3:Y:S01]  /*0220*/  LDG.E.64 R14, desc[UR4][R26.64+-0x8] ;  /* 0xfffff8041a0e7981 */ /* 0x000ee2000c1e1b00 */
[----:B------:R-:W-:Y:S01]  /*0230*/  IADD3 R22, PT, PT, R22, 0x4, RZ ;  /* 0x0000000416167810 */ /* 0x000fe20007ffe0ff */
[----:B------:R-:W-:Y:S03]  /*0240*/  BSSY.RECONVERGENT B0, `(.L_x_58) ;  /* 0x0000014000007945 */ /* 0x000fe60003800200 */
[----:B------:R-:W-:Y:S01]  /*0250*/  ISETP.NE.AND P2, PT, R22, RZ, PT ;  /* 0x000000ff1600720c */ /* 0x000fe20003f45270 */
        /* <DEDUP_REMOVED lines=16> */
[----:B------:R-:W-:-:S07]  /*0360*/  MOV R4, 0x380 ;  /* 0x0000038000047802 */ /* 0x000fce0000000f00 */
[----:B------:R-:W-:Y:S05]  /*0370*/  CALL.REL.NOINC `($__internal_3_$__cuda_sm3x_div_rn_noftz_f32_slowpath) ;  /* 0x00000014007c7944 */ /* 0x000fea0003c00000 */
.L_x_59:
[----:B------:R-:W-:Y:S05]  /*0380*/  BSYNC.RECONVERGENT B0 ;  /* 0x0000000000007941 */ /* 0x000fea0003800200 */
.L_x_58:
        /* <DEDUP_REMOVED lines=13> */
[----:B------:R-:W-:Y:S05]  /*0460*/  CALL.REL.NOINC `($__internal_2_$__cuda_sm20_sqrt_rn_f32_slowpath) ;  /* 0x0000001000e87944 */ /* 0x000fea0003c00000 */
[----:B------:R-:W-:Y:S05]  /*0470*/  BRA `(.L_x_62) ;  /* 0x0000000000107947 */ /* 0x000fea0003800000 */
.L_x_61:
[----:B------:R-:W-:Y:S01]  /*0480*/  FMUL.FTZ R3, R0, R5 ;  /* 0x0000000500037220 */ /* 0x000fe20000410000 */
[----:B------:R-:W-:-:S03]  /*0490*/  FMUL.FTZ R4, R5, 0.5 ;  /* 0x3f00000005047820 */ /* 0x000fc60000410000 */
[----:B------:R-:W-:-:S04]  /*04a0*/  FFMA R0, -R3, R3, R0 ;  /* 0x0000000303007223 */ /* 0x000fc80000000100 */
[----:B------:R-:W-:-:S07]  /*04b0*/  FFMA R3, R0, R4, R3 ;  /* 0x0000000400037223 */ /* 0x000fce0000000003 */
.L_x_62:
[----:B------:R-:W-:Y:S05]  /*04c0*/  BSYNC.RECONVERGENT B0 ;  /* 0x0000000000007941 */ /* 0x000fea0003800200 */
.L_x_60:
[----:B------:R-:W2:Y:S01]  /*04d0*/  LDG.E.64 R16, desc[UR4][R26.64] ;  /* 0x000000041a107981 */ /* 0x000ea2000c1e1b00 */
[----:B------:R-:W-:Y:S01]  /*04e0*/  FADD R5, R13, -R15 ;  /* 0x8000000f0d057221 */ /* 0x000fe20000000000 */
        /* <DEDUP_REMOVED lines=8> */
[C---:B------:R-:W-:Y:S01]  /*0570*/  FFMA R8, R25.reuse, R25, R8 ;  /* 0x0000001919087223 */ /* 0x040fe20000000008 */
[----:B------:R-:W-:-:S03]  /*0580*/  FFMA R21, R25, R0, R4 ;  /* 0x0000000019157223 */ /* 0x000fc60000000004 */
[----:B------:R-:W0:Y:S08]  /*0590*/  MUFU.RCP R7, R8 ;  /* 0x0000000800077308 */ /* 0x000e300000001000 */
        /* <DEDUP_REMOVED lines=9> */
.L_x_64:
[----:B------:R-:W-:Y:S05]  /*0630*/  BSYNC.RECONVERGENT B0 ;  /* 0x0000000000007941 */ /* 0x000fea0003800200 */
.L_x_63:
        /* <DEDUP_REMOVED lines=15> */
.L_x_66:
[----:B------:R-:W-:Y:S01]  /*0730*/  FMUL.FTZ R3, R0, R5 ;  /* 0x0000000500037220 */ /* 0x000fe20000410000 */
[----:B------:R-:W-:-:S03]  /*0740*/  FMUL.FTZ R4, R5, 0.5 ;  /* 0x3f00000005047820 */ /* 0x000fc60000410000 */
[----:B------:R-:W-:-:S04]  /*0750*/  FFMA R0, -R3, R3, R0 ;  /* 0x0000000303007223 */ /* 0x000fc80000000100 */
[----:B------:R-:W-:-:S07]  /*0760*/  FFMA R3, R0, R4, R3 ;  /* 0x0000000400037223 */ /* 0x000fce0000000003 */
.L_x_67:
[----:B------:R-:W-:Y:S05]  /*0770*/  BSYNC.RECONVERGENT B0 ;  /* 0x0000000000007941 */ /* 0x000fea0003800200 */
.L_x_65:
        /* <DEDUP_REMOVED lines=22> */
.L_x_69:
[----:B------:R-:W-:Y:S05]  /*08e0*/  BSYNC.RECONVERGENT B0 ;  /* 0x0000000000007941 */ /* 0x000fea0003800200 */
.L_x_68:
        /* <DEDUP_REMOVED lines=15> */
.L_x_71:
[----:B------:R-:W-:Y:S01]  /*09e0*/  FMUL.FTZ R3, R0, R5 ;  /* 0x0000000500037220 */ /* 0x000fe20000410000 */
[----:B------:R-:W-:-:S03]  /*09f0*/  FMUL.FTZ R4, R5, 0.5 ;  /* 0x3f00000005047820 */ /* 0x000fc60000410000 */
[----:B------:R-:W-:-:S04]  /*0a00*/  FFMA R0, -R3, R3, R0 ;  /* 0x0000000303007223 */ /* 0x000fc80000000100 */
[----:B------:R-:W-:-:S07]  /*0a10*/  FFMA R3, R0, R4, R3 ;  /* 0x0000000400037223 */ /* 0x000fce0000000003 */
.L_x_72:
[----:B------:R-:W-:Y:S05]  /*0a20*/  BSYNC.RECONVERGENT B0 ;  /* 0x0000000000007941 */ /* 0x000fea0003800200 */
.L_x_70:
        /* <DEDUP_REMOVED lines=22> */
.L_x_74:
[----:B------:R-:W-:Y:S05]  /*0b90*/  BSYNC.RECONVERGENT B0 ;  /* 0x0000000000007941 */ /* 0x000fea0003800200 */
.L_x_73:
        /* <DEDUP_REMOVED lines=15> */
.L_x_76:
[----:B------:R-:W-:Y:S01]  /*0c90*/  FMUL.FTZ R3, R0, R5 ;  /* 0x0000000500037220 */ /* 0x000fe20000410000 */
[----:B------:R-:W-:-:S03]  /*0ca0*/  FMUL.FTZ R4, R5, 0.5 ;  /* 0x3f00000005047820 */ /* 0x000fc60000410000 */
[----:B------:R-:W-:-:S04]  /*0cb0*/  FFMA R0, -R3, R3, R0 ;  /* 0x0000000303007223 */ /* 0x000fc80000000100 */
[----:B------:R-:W-:-:S07]  /*0cc0*/  FFMA R3, R0, R4, R3 ;  /* 0x0000000400037223 */ /* 0x000fce0000000003 */
.L_x_77:
[----:B------:R-:W-:Y:S05]  /*0cd0*/  BSYNC.RECONVERGENT B0 ;  /* 0x0000000000007941 */ /* 0x000fea0003800200 */
.L_x_75:
[CC--:B------:R-:W-:Y:S02]  /*0ce0*/  FSETP.GEU.AND P0, PT, R3.reuse, R20.reuse, PT ;  /* 0x000000140300720b */ /* 0x0c0fe40003f0e000 */
[----:B------:R-:W-:Y:S02]  /*0cf0*/  IADD3 R26, P1, PT, R26, 0x20, RZ ;  /* 0x000000201a1a7810 */ /* 0x000fe40007f3e0ff */
[----:B------:R-:W-:Y:S02]  /*0d00*/  FSEL R20, R3, R20, !P0 ;  /* 0x0000001403147208 */ /* 0x000fe40004000000 */
[----:B------:R-:W-:Y:S01]  /*0d10*/  IADD3.X R27, PT, PT, RZ, R27, RZ, P1, !PT ;  /* 0x0000001bff1b7210 */ /* 0x000fe20000ffe4ff */
[----:B------:R-:W-:Y:S08]  /*0d20*/  @P2 BRA `(.L_x_78) ;  /* 0xfffffff400382947 */ /* 0x000ff0000383ffff */
.L_x_57:
[----:B------:R-:W-:-:S13]  /*0d30*/  ISETP.NE.AND P0, PT, R23, RZ, PT ;  /* 0x000000ff1700720c */ /* 0x000fda0003f05270 */
[----:B------:R-:W-:Y:S05]  /*0d40*/  @!P0 BRA `(.L_x_56) ;  /* 0x00000008005c8947 */ /* 0x000fea0003800000 */
[----:B------:R-:W-:-:S13]  /*0d50*/  ISETP.NE.AND P0, PT, R23, 0x1, PT ;  /* 0x000000011700780c */ /* 0x000fda0003f05270 */
[----:B------:R-:W-:Y:S05]  /*0d60*/  @!P0 BRA `(.L_x_79) ;  /* 0x0000000400888947 */ /* 0x000fea0003800000 */
[----:B------:R-:W0:Y:S01]  /*0d70*/  LDC.64 R24, c[0x0][0x380] ;  /* 0x0000e000ff187b82 */ /* 0x000e220000000a00 */
[CC--:B------:R-:W-:Y:S02]  /*0d80*/  IADD3 R0, P0, PT, R18.reuse, R19.reuse, RZ ;  /* 0x0000001312007210 */ /* 0x0c0fe40007f1e0ff */
[----:B------:R-:W-:Y:S02]  /*0d90*/  IADD3 R3, PT, PT, R18, R19, RZ ;  /* 0x0000001312037210 */ /* 0x000fe40007ffe0ff */
        /* <DEDUP_REMOVED lines=27> */
[----:B------:R-:W-:Y:S05]  /*0f50*/  CALL.REL.NOINC `($__internal_3_$__cuda_sm3x_div_rn_noftz_f32_slowpath) ;  /* 0x0000000800847944 */ /* 0x000fea0003c00000 */
.L_x_81:
[----:B------:R-:W-:Y:S05]  /*0f60*/  BSYNC.RECONVERGENT B0 ;  /* 0x0000000000007941 */ /* 0x000fea0003800200 */
.L_x_80:
        /* <DEDUP_REMOVED lines=15> */
.L_x_83:
[----:B------:R-:W-:Y:S01]  /*1060*/  FMUL.FTZ R3, R0, R5 ;  /* 0x0000000500037220 */ /* 0x000fe20000410000 */
[----:B------:R-:W-:-:S03]  /*1070*/  FMUL.FTZ R4, R5, 0.5 ;  /* 0x3f00000005047820 */ /* 0x000fc60000410000 */
[----:B------:R-:W-:-:S04]  /*1080*/  FFMA R0, -R3, R3, R0 ;  /* 0x0000000303007223 */ /* 0x000fc80000000100 */
[----:B------:R-:W-:-:S07]  /*1090*/  FFMA R3, R0, R4, R3 ;  /* 0x0000000400037223 */ /* 0x000fce0000000003 */
.L_x_84:
[----:B------:R-:W-:Y:S05]  /*10a0*/  BSYNC.RECONVERGENT B0 ;  /* 0x0000000000007941 */ /* 0x000fea0003800200 */
.L_x_82:
        /* <DEDUP_REMOVED lines=22> */
.L_x_86:
[----:B------:R-:W-:Y:S05]  /*1210*/  BSYNC.RECONVERGENT B0 ;  /* 0x0000000000007941 */ /* 0x000fea0003800200 */
.L_x_85:
        /* <DEDUP_REMOVED lines=15> */
.L_x_88:
[----:B------:R-:W-:Y:S01]  /*1310*/  FMUL.FTZ R3, R0, R5 ;  /* 0x0000000500037220 */ /* 0x000fe20000410000 */
[----:B------:R-:W-:-:S03]  /*1320*/  FMUL.FTZ R4, R5, 0.5 ;  /* 0x3f00000005047820 */ /* 0x000fc60000410000 */
[----:B------:R-:W-:-:S04]  /*1330*/  FFMA R0, -R3, R3, R0 ;  /* 0x0000000303007223 */ /* 0x000fc80000000100 */
[----:B------:R-:W-:-:S07]  /*1340*/  FFMA R3, R0, R4, R3 ;  /* 0x0000000400037223 */ /* 0x000fce0000000003 */
.L_x_89:
[----:B------:R-:W-:Y:S05]  /*1350*/  BSYNC.RECONVERGENT B0 ;  /* 0x0000000000007941 */ /* 0x000fea0003800200 */
.L_x_87:
[-C--:B------:R-:W-:Y:S02]  /*1360*/  FSETP.GEU.AND P0, PT, R3, R20.reuse, PT ;  /* 0x000000140300720b */ /* 0x080fe40003f0e000 */
[----:B------:R-:W-:Y:S02]  /*1370*/  IADD3 R19, PT, PT, R19, 0x2, RZ ;  /* 0x0000000213137810 */ /* 0x000fe40007ffe0ff */
[----:B------:R-:W-:-:S09]  /*1380*/  FSEL R20, R3, R20, !P0 ;  /* 0x0000001403147208 */ /* 0x000fd20004000000 */
.L_x_79:
[----:B------:R-:W-:-:S04]  /*1390*/  LOP3.LUT R11, R11, 0x1, RZ, 0xc0, !PT ;  /* 0x000000010b0b7812 */ /* 0x000fc800078ec0ff */
[----:B------:R-:W-:-:S13]  /*13a0*/  ISETP.NE.U32.AND P0, PT, R11, 0x1, PT ;  /* 0x000000010b00780c */ /* 0x000fda0003f05070 */
[----:B------:R-:W-:Y:S05]  /*13b0*/  @P0 BRA `(.L_x_56) ;  /* 0x0000000000c00947 */ /* 0x000fea0003800000 */
[----:B------:R-:W0:Y:S01]  /*13c0*/  LDC.64 R4, c[0x0][0x380] ;  /* 0x0000e000ff047b82 */ /* 0x000e220000000a00 */
[----:B------:R-:W-:-:S05]  /*13d0*/  IADD3 R19, PT, PT, R18, R19, RZ ;  /* 0x0000001312137210 */ /* 0x000fca0007ffe0ff */
[----:B0-----:R-:W-:-:S05]  /*13e0*/  IMAD.WIDE.U32 R4, R19, 0x8, R4 ;  /* 0x0000000813047825 */ /* 0x001fca00078e0004 */
[----:B------:R-:W2:Y:S04]  /*13f0*/  LDG.E.64 R14, desc[UR4][R4.64] ;  /* 0x00000004040e7981 */ /* 0x000ea8000c1e1b00 */
[----:B------:R-:W3:Y:S01]  /*1400*/  LDG.E.64 R6, desc[UR4][R4.64+0x8] ;  /* 0x0000080404067981 */ /* 0x000ee2000c1e1b00 */
[----:B------:R-:W-:Y:S01]  /*1410*/  BSSY.RECONVERGENT B0, `(.L_x_90) ;  /* 0x0000014000007945 */ /* 0x000fe20003800200 */
        /* <DEDUP_REMOVED lines=19> */
.L_x_91:
[----:B------:R-:W-:Y:S05]  /*1550*/  BSYNC.RECONVERGENT B0 ;  /* 0x0000000000007941 */ /* 0x000fea0003800200 */
.L_x_90:
        /* <DEDUP_REMOVED lines=15> */
.L_x_93:
[----:B------:R-:W-:Y:S01]  /*1650*/  FMUL.FTZ R3, R0, R5 ;  /* 0x0000000500037220 */ /* 0x000fe20000410000 */
[----:B------:R-:W-:-:S03]  /*1660*/  FMUL.FTZ R4, R5, 0.5 ;  /* 0x3f00000005047820 */ /* 0x000fc60000410000 */
[----:B------:R-:W-:-:S04]  /*1670*/  FFMA R0, -R3, R3, R0 ;  /* 0x0000000303007223 */ /* 0x000fc80000000100 */
[----:B------:R-:W-:-:S07]  /*1680*/  FFMA R3, R0, R4, R3 ;  /* 0x0000000400037223 */ /* 0x000fce0000000003 */
.L_x_94:
[----:B------:R-:W-:Y:S05]  /*1690*/  BSYNC.RECONVERGENT B0 ;  /* 0x0000000000007941 */ /* 0x000fea0003800200 */
.L_x_92:
[----:B------:R-:W-:-:S04]  /*16a0*/  FSETP.GEU.AND P0, PT, R3, R20, PT ;  /* 0x000000140300720b */ /* 0x000fc80003f0e000 */
[----:B------:R-:W-:-:S09]  /*16b0*/  FSEL R20, R3, R20, !P0 ;  /* 0x0000001403147208 */ /* 0x000fd20004000000 */
.L_x_56:
[----:B------:R-:W0:Y:S01]  /*16c0*/  LDCU UR7, c[0x0][0x39c] ;  /* 0x00007380ff0777ac */ /* 0x000e220008000800 */
[----:B------:R-:W1:Y:S01]  /*16d0*/  LDC R5, c[0x0][0x388] ;  /* 0x0000e200ff057b82 */ /* 0x000e620000000800 */
[----:B------:R-:W-:Y:S07]  /*16e0*/  BSSY.RECONVERGENT B0, `(.L_x_95) ;  /* 0x0000010000007945 */ /* 0x000fee0003800200 */
[----:B-----5:R-:W2:Y:S01]  /*16f0*/  LDC.64 R12, c[0x0][0x3a0] ;  /* 0x0000e800ff0c7b82 */ /* 0x020ea20000000a00 */
[----:B0-----:R-:W-:-:S04]  /*1700*/  I2FP.F32.U32 R8, UR7 ;  /* 0x0000000700087c45 */ /* 0x001fc80008201000 */
[----:B------:R-:W0:Y:S01]  /*1710*/  MUFU.RCP R3, R8 ;  /* 0x0000000800037308 */ /* 0x000e220000001000 */
[----:B-1----:R-:W-:-:S07]  /*1720*/  IMAD R5, R5, UR6, R2 ;  /* 0x0000000605057c24 */ /* 0x002fce000f8e0202 */
[----:B------:R-:W1:Y:S01]  /*1730*/  FCHK P0, R20, R8 ;  /* 0x0000000814007302 */ /* 0x000e620000000000 */
[----:B--2---:R-:W-:-:S04]  /*1740*/  IMAD.WIDE.U32 R12, R5, 0x4, R12 ;  /* 0x00000004050c7825 */ /* 0x004fc800078e000c */
        /* <DEDUP_REMOVED lines=9> */
.L_x_96:
[----:B------:R-:W-:Y:S05]  /*17e0*/  BSYNC.RECONVERGENT B0 ;  /* 0x0000000000007941 */ /* 0x000fea0003800200 */
.L_x_95:
[----:B------:R-:W-:Y:S01]  /*17f0*/  REDG.E.ADD.F32.FTZ.RN.STRONG.GPU desc[UR4][R12.64], R0 ;  /* 0x000000000c0079a6 */ /* 0x000fe2000c12f304 */
[----:B------:R-:W-:Y:S05]  /*1800*/  EXIT ;  /* 0x000000000000794d */ /* 0x000fea0003800000 */
        .weak           $__internal_2_$__cuda_sm20_sqrt_rn_f32_slowpath
        .type           $__internal_2_$__cuda_sm20_sqrt_rn_f32_slowpath,@function
        .size           $__internal_2_$__cuda_sm20_sqrt_rn_f32_slowpath,($__internal_3_$__cuda_sm3x_div_rn_noftz_f32_slowpath - $__internal_2_$__cuda_sm20_sqrt_rn_f32_slowpath)
$__internal_2_$__cuda_sm20_sqrt_rn_f32_slowpath:
        /* <DEDUP_REMOVED lines=19> */
.L_x_97:
[----:B------:R-:W-:Y:S01]  /*1940*/  HFMA2 R5, -RZ, RZ, 0, 0 ;  /* 0x00000000ff057431 */ /* 0x000fe200000001ff */
[----:B------:R-:W-:-:S03]  /*1950*/  MOV R3, R8 ;  /* 0x0000000800037202 */ /* 0x000fc60000000f00 */
[----:B------:R-:W-:Y:S05]  /*1960*/  RET.REL.NODEC R4 `(spd_cross_product) ;  /* 0xffffffe404a47950 */ /* 0x000fea0003c3ffff */
        .weak           $__internal_3_$__cuda_sm3x_div_rn_noftz_f32_slowpath
        .type           $__internal_3_$__cuda_sm3x_div_rn_noftz_f32_slowpath,@function
        .size           $__internal_3_$__cuda_sm3x_div_rn_noftz_f32_slowpath,(.L_x_113 - $__internal_3_$__cuda_sm3x_div_rn_noftz_f32_slowpath)
$__internal_3_$__cuda_sm3x_div_rn_noftz_f32_slowpath:
        /* <DEDUP_REMOVED lines=34> */
.L_x_99:
[----:B------:R-:W-:Y:S01]  /*1b90*/  LEA R7, R3, 0xc0800000, 0x17 ;  /* 0xc080000003077811 */ /* 0x000fe200078eb8ff */
[----:B------:R-:W-:Y:S01]  /*1ba0*/  BSSY.RECONVERGENT B2, `(.L_x_104) ;  /* 0x0000036000027945 */ /* 0x000fe20003800200 */
[----:B------:R-:W-:Y:S02]  /*1bb0*/  IADD3 R6, PT, PT, R6, -0x7f, RZ ;  /* 0xffffff8106067810 */ /* 0x000fe40007ffe0ff */
[----:B------:R-:W-:-:S03]  /*1bc0*/  IADD3 R28, PT, PT, -R7, R8, RZ ;  /* 0x00000008071c7210 */ /* 0x000fc60007ffe1ff */
[----:B------:R-:W-:Y:S01]  /*1bd0*/  IMAD R0, R6, -0x800000, R21 ;  /* 0xff80000006007824 */ /* 0x000fe200078e0215 */
[----:B------:R-:W0:Y:S01]  /*1be0*/  MUFU.RCP R8, R28 ;  /* 0x0000001c00087308 */ /* 0x000e220000001000 */
[----:B------:R-:W-:Y:S01]  /*1bf0*/  FADD.FTZ R7, -R28, -RZ ;  /* 0x800000ff1c077221 */ /* 0x000fe20000010100 */
[----:B------:R-:W-:-:S04]  /*1c00*/  IADD3 R6, PT, PT, R6, 0x7f, -R3 ;  /* 0x0000007f06067810 */ /* 0x000fc80007ffe803 */
[----:B------:R-:W-:Y:S01]  /*1c10*/  IADD3 R5, PT, PT, R6, R5, RZ ;  /* 0x0000000506057210 */ /* 0x000fe20007ffe0ff */
[----:B0-----:R-:W-:-:S04]  /*1c20*/  FFMA R9, R8, R7, 1 ;  /* 0x3f80000008097423 */ /* 0x001fc80000000007 */
        /* <DEDUP_REMOVED lines=20> */
[CCC-:B------:R-:W-:Y:S01]  /*1d70*/  FFMA.RP R6, R9.reuse, R7.reuse, R10.reuse ;  /* 0x0000000709067223 */ /* 0x1c0fe2000000800a */
[----:B------:R-:W-:Y:S01]  /*1d80*/  FFMA.RM R9, R9, R7, R10 ;  /* 0x0000000709097223 */ /* 0x000fe2000000400a */
[----:B------:R-:W-:Y:S02]  /*1d90*/  IADD3 R7, PT, PT, R3, 0x20, RZ ;  /* 0x0000002003077810 */ /* 0x000fe40007ffe0ff */
[----:B------:R-:W-:Y:S02]  /*1da0*/  LOP3.LUT R5, R5, 0x7fffff, RZ, 0xc0, !PT ;  /* 0x007fffff05057812 */ /* 0x000fe400078ec0ff */
[----:B------:R-:W-:Y:S02]  /*1db0*/  ISETP.NE.AND P3, PT, R3, RZ, PT ;  /* 0x000000ff0300720c */ /* 0x000fe40003f65270 */
[----:B------:R-:W-:Y:S02]  /*1dc0*/  LOP3.LUT R8, R5, 0x800000, RZ, 0xfc, !PT ;  /* 0x0080000005087812 */ /* 0x000fe400078efcff */
[----:B------:R-:W-:-:S02]  /*1dd0*/  ISETP.NE.AND P1, PT, R3, RZ, PT ;  /* 0x000000ff0300720c */ /* 0x000fc40003f25270 */
        /* <DEDUP_REMOVED lines=14> */
.L_x_106:
[----:B------:R-:W-:-:S04]  /*1ec0*/  LOP3.LUT R0, R0, 0x80000000, RZ, 0xc0, !PT ;  /* 0x8000000000007812 */ /* 0x000fc800078ec0ff */
[----:B------:R-:W-:Y:S01]  /*1ed0*/  LOP3.LUT R0, R0, 0x7f800000, RZ, 0xfc, !PT ;  /* 0x7f80000000007812 */ /* 0x000fe200078efcff */
[----:B------:R-:W-:Y:S06]  /*1ee0*/  BRA `(.L_x_107) ;  /* 0x0000000000047947 */ /* 0x000fec0003800000 */
.L_x_105:
[----:B------:R-:W-:-:S07]  /*1ef0*/  LEA R0, R5, R0, 0x17 ;  /* 0x0000000005007211 */ /* 0x000fce00078eb8ff */
.L_x_107:
[----:B------:R-:W-:Y:S05]  /*1f00*/  BSYNC.RECONVERGENT B2 ;  /* 0x0000000000027941 */ /* 0x000fea0003800200 */
.L_x_104:
[----:B------:R-:W-:Y:S05]  /*1f10*/  BRA `(.L_x_108) ;  /* 0x0000000000207947 */ /* 0x000fea0003800000 */
.L_x_103:
[----:B------:R-:W-:-:S04]  /*1f20*/  LOP3.LUT R8, R8, 0x80000000, R21, 0x48, !PT ;  /* 0x8000000008087812 */ /* 0x000fc800078e4815 */
[----:B------:R-:W-:Y:S01]  /*1f30*/  LOP3.LUT R0, R8, 0x7f800000, RZ, 0xfc, !PT ;  /* 0x7f80000008007812 */ /* 0x000fe200078efcff */
[----:B------:R-:W-:Y:S06]  /*1f40*/  BRA `(.L_x_108) ;  /* 0x0000000000147947 */ /* 0x000fec0003800000 */
.L_x_102:
[----:B------:R-:W-:Y:S01]  /*1f50*/  LOP3.LUT R0, R8, 0x80000000, R21, 0x48, !PT ;  /* 0x8000000008007812 */ /* 0x000fe200078e4815 */
[----:B------:R-:W-:Y:S06]  /*1f60*/  BRA `(.L_x_108) ;  /* 0x00000000000c7947 */ /* 0x000fec0003800000 */
.L_x_101:
[----:B------:R-:W0:Y:S01]  /*1f70*/  MUFU.RSQ R0, -QNAN ;  /* 0xffc0000000007908 */ /* 0x000e220000001400 */
[----:B------:R-:W-:Y:S05]  /*1f80*/  BRA `(.L_x_108) ;  /* 0x0000000000047947 */ /* 0x000fea0003800000 */
.L_x_100:
[----:B------:R-:W-:-:S07]  /*1f90*/  FADD.FTZ R0, R21, R8 ;  /* 0x0000000815007221 */ /* 0x000fce0000010000 */
.L_x_108:
[----:B------:R-:W-:Y:S05]  /*1fa0*/  BSYNC.RECONVERGENT B1 ;  /* 0x0000000000017941 */ /* 0x000fea0003800200 */
.L_x_98:
[----:B------:R-:W-:-:S04]  /*1fb0*/  HFMA2 R5, -RZ, RZ, 0, 0 ;  /* 0x00000000ff057431 */ /* 0x000fc800000001ff */
[----:B0-----:R-:W-:Y:S05]  /*1fc0*/  RET.REL.NODEC R4 `(spd_cross_product) ;  /* 0xffffffe0040c7950 */ /* 0x001fea0003c3ffff */
.L_x_109:
        /* <DEDUP_REMOVED lines=11> */
.L_x_113:


//--------------------- .nv.shared.reserved.0     --------------------------
	.section	.nv.shared.reserved.0,"aw",@nobits
	.weak		__nv_reservedSMEM_offset_0_alias
	.size		__nv_reservedSMEM_offset_0_alias, 0, 64
	.other		__nv_reservedSMEM_offset_0_alias,@"STO_CUDA_RESERVED_SHARED STV_DEFAULT"
__nv_reservedSMEM_offset_0_alias:
	.zero		0
	.zero		64


//--------------------- .nv.constant0.spd_pairwise --------------------------
	.section	.nv.constant0.spd_pairwise,"a",@progbits
	.sectionflags	@""
	.align	4
.nv.constant0.spd_pairwise:
	.zero		928


//--------------------- .nv.constant0.spd_cross_product --------------------------
	.section	.nv.constant0.spd_cross_product,"a",@progbits
	.sectionflags	@""
	.align	4
.nv.constant0.spd_cross_product:
	.zero		936


//--------------------- SYMBOLS --------------------------

	.type		.nv.reservedSmem.offset0,@object
	.size		.nv.reservedSmem.offset0,0x4
